//
// Generated by NVIDIA NVVM Compiler
//
// Compiler Build ID: CL-36424714
// Cuda compilation tools, release 13.0, V13.0.88
// Based on NVVM 20.0.0
//

.version 9.0
.target sm_100
.address_size 64

	// .globl	_Z20identify_cycles_coopPKiS0_iiiPiS1_S1_S1_PhS2_S2_S2_
.extern .func  (.param .b32 func_retval0) vprintf
(
	.param .b64 vprintf_param_0,
	.param .b64 vprintf_param_1
)
;
// _ZZ20identify_cycles_coopPKiS0_iiiPiS1_S1_S1_PhS2_S2_S2_E11repR_shared has been demoted
// _ZZ20identify_cycles_coopPKiS0_iiiPiS1_S1_S1_PhS2_S2_S2_E11repQ_shared has been demoted
.global .align 1 .b8 $str[51] = {82, 101, 112, 114, 101, 115, 101, 110, 116, 97, 116, 105, 118, 101, 32, 111, 102, 32, 40, 107, 61, 37, 100, 44, 108, 61, 37, 100, 41, 58, 32, 40, 114, 101, 112, 82, 61, 37, 100, 44, 32, 114, 101, 112, 81, 61, 37, 100, 41, 10};
.global .align 1 .b8 $str$1[40] = {67, 121, 99, 108, 101, 32, 100, 101, 116, 101, 99, 116, 105, 111, 110, 32, 99, 111, 109, 112, 108, 101, 116, 101, 32, 40, 100, 101, 118, 105, 99, 101, 45, 111, 110, 108, 121, 41, 10};

.visible .entry _Z20identify_cycles_coopPKiS0_iiiPiS1_S1_S1_PhS2_S2_S2_(
	.param .u64 .ptr .align 1 _Z20identify_cycles_coopPKiS0_iiiPiS1_S1_S1_PhS2_S2_S2__param_0,
	.param .u64 .ptr .align 1 _Z20identify_cycles_coopPKiS0_iiiPiS1_S1_S1_PhS2_S2_S2__param_1,
	.param .u32 _Z20identify_cycles_coopPKiS0_iiiPiS1_S1_S1_PhS2_S2_S2__param_2,
	.param .u32 _Z20identify_cycles_coopPKiS0_iiiPiS1_S1_S1_PhS2_S2_S2__param_3,
	.param .u32 _Z20identify_cycles_coopPKiS0_iiiPiS1_S1_S1_PhS2_S2_S2__param_4,
	.param .u64 .ptr .align 1 _Z20identify_cycles_coopPKiS0_iiiPiS1_S1_S1_PhS2_S2_S2__param_5,
	.param .u64 .ptr .align 1 _Z20identify_cycles_coopPKiS0_iiiPiS1_S1_S1_PhS2_S2_S2__param_6,
	.param .u64 .ptr .align 1 _Z20identify_cycles_coopPKiS0_iiiPiS1_S1_S1_PhS2_S2_S2__param_7,
	.param .u64 .ptr .align 1 _Z20identify_cycles_coopPKiS0_iiiPiS1_S1_S1_PhS2_S2_S2__param_8,
	.param .u64 .ptr .align 1 _Z20identify_cycles_coopPKiS0_iiiPiS1_S1_S1_PhS2_S2_S2__param_9,
	.param .u64 .ptr .align 1 _Z20identify_cycles_coopPKiS0_iiiPiS1_S1_S1_PhS2_S2_S2__param_10,
	.param .u64 .ptr .align 1 _Z20identify_cycles_coopPKiS0_iiiPiS1_S1_S1_PhS2_S2_S2__param_11,
	.param .u64 .ptr .align 1 _Z20identify_cycles_coopPKiS0_iiiPiS1_S1_S1_PhS2_S2_S2__param_12
)
{
	.local .align 16 .b8 	__local_depot0[16];
	.reg .b64 	%SP;
	.reg .b64 	%SPL;
	.reg .pred 	%p<89>;
	.reg .b16 	%rs<23>;
	.reg .b32 	%r<251>;
	.reg .b64 	%rd<219>;
	// demoted variable
	.shared .align 4 .u32 _ZZ20identify_cycles_coopPKiS0_iiiPiS1_S1_S1_PhS2_S2_S2_E11repR_shared;
	// demoted variable
	.shared .align 4 .u32 _ZZ20identify_cycles_coopPKiS0_iiiPiS1_S1_S1_PhS2_S2_S2_E11repQ_shared;
	mov.u64 	%SPL, __local_depot0;
	cvta.local.u64 	%SP, %SPL;
	ld.param.u64 	%rd35, [_Z20identify_cycles_coopPKiS0_iiiPiS1_S1_S1_PhS2_S2_S2__param_0];
	ld.param.u64 	%rd36, [_Z20identify_cycles_coopPKiS0_iiiPiS1_S1_S1_PhS2_S2_S2__param_1];
	ld.param.u32 	%r66, [_Z20identify_cycles_coopPKiS0_iiiPiS1_S1_S1_PhS2_S2_S2__param_2];
	ld.param.u64 	%rd37, [_Z20identify_cycles_coopPKiS0_iiiPiS1_S1_S1_PhS2_S2_S2__param_5];
	ld.param.u64 	%rd38, [_Z20identify_cycles_coopPKiS0_iiiPiS1_S1_S1_PhS2_S2_S2__param_7];
	ld.param.u64 	%rd39, [_Z20identify_cycles_coopPKiS0_iiiPiS1_S1_S1_PhS2_S2_S2__param_9];
	ld.param.u64 	%rd40, [_Z20identify_cycles_coopPKiS0_iiiPiS1_S1_S1_PhS2_S2_S2__param_12];
	cvta.to.global.u64 	%rd1, %rd36;
	cvta.to.global.u64 	%rd2, %rd35;
	cvta.to.global.u64 	%rd3, %rd40;
	cvta.to.global.u64 	%rd4, %rd39;
	cvta.to.global.u64 	%rd218, %rd38;
	cvta.to.global.u64 	%rd217, %rd37;
	// begin inline asm
	mov.u32 %r69, %envreg2;
	// end inline asm
	cvt.u64.u32 	%rd41, %r69;
	// begin inline asm
	mov.u32 %r70, %envreg1;
	// end inline asm
	cvt.u64.u32 	%rd42, %r70;
	shl.b64 	%rd43, %rd42, 32;
	or.b64  	%rd7, %rd43, %rd41;
	mov.u32 	%r1, %ctaid.x;
	mov.u32 	%r2, %ntid.x;
	mov.u32 	%r3, %tid.x;
	mad.lo.s32 	%r250, %r1, %r2, %r3;
	mov.u32 	%r5, %nctaid.x;
	mul.lo.s32 	%r6, %r5, %r2;
	setp.ge.s32 	%p5, %r250, %r66;
	@%p5 bra 	$L__BB0_7;
	mov.u32 	%r234, %r250;
$L__BB0_2:
	mul.wide.s32 	%rd44, %r234, 4;
	add.s64 	%rd45, %rd2, %rd44;
	ld.global.u32 	%r8, [%rd45];
	setp.ge.s32 	%p6, %r8, %r66;
	mov.u32 	%r235, %r234;
	@%p6 bra 	$L__BB0_4;
	mul.wide.s32 	%rd46, %r8, 4;
	add.s64 	%rd47, %rd1, %rd46;
	ld.global.u32 	%r71, [%rd47];
	setp.lt.s32 	%p7, %r71, %r66;
	selp.b32 	%r235, %r71, %r234, %p7;
$L__BB0_4:
	add.s64 	%rd49, %rd217, %rd44;
	st.global.u32 	[%rd49], %r235;
	add.s64 	%rd50, %rd1, %rd44;
	ld.global.u32 	%r11, [%rd50];
	setp.ge.s32 	%p8, %r11, %r66;
	mov.u32 	%r236, %r234;
	@%p8 bra 	$L__BB0_6;
	mul.wide.s32 	%rd51, %r11, 4;
	add.s64 	%rd52, %rd2, %rd51;
	ld.global.u32 	%r72, [%rd52];
	setp.lt.s32 	%p9, %r72, %r66;
	selp.b32 	%r236, %r72, %r234, %p9;
$L__BB0_6:
	add.s64 	%rd54, %rd218, %rd44;
	st.global.u32 	[%rd54], %r236;
	add.s32 	%r234, %r234, %r6;
	setp.lt.s32 	%p10, %r234, %r66;
	@%p10 bra 	$L__BB0_2;
$L__BB0_7:
	setp.ne.s64 	%p11, %rd7, 0;
	@%p11 bra 	$L__BB0_9;
	// begin inline asm
	trap;
	// end inline asm
$L__BB0_9:
	add.s64 	%rd8, %rd7, 4;
	barrier.sync 	0;
	mov.u32 	%r15, %tid.y;
	add.s32 	%r73, %r3, %r15;
	mov.u32 	%r16, %tid.z;
	or.b32  	%r17, %r73, %r16;
	setp.ne.s32 	%p12, %r17, 0;
	@%p12 bra 	$L__BB0_12;
	mov.u32 	%r76, %nctaid.y;
	mul.lo.s32 	%r77, %r5, %r76;
	mov.u32 	%r78, %nctaid.z;
	mul.lo.s32 	%r79, %r77, %r78;
	mov.u32 	%r80, %ctaid.y;
	add.s32 	%r81, %r1, %r80;
	mov.u32 	%r82, %ctaid.z;
	neg.s32 	%r83, %r82;
	setp.eq.s32 	%p13, %r81, %r83;
	sub.s32 	%r84, -2147483647, %r79;
	selp.b32 	%r75, %r84, 1, %p13;
	// begin inline asm
	atom.add.release.gpu.u32 %r74,[%rd8],%r75;
	// end inline asm
$L__BB0_11:
	// begin inline asm
	ld.acquire.gpu.u32 %r85,[%rd8];
	// end inline asm
	xor.b32  	%r86, %r85, %r74;
	setp.gt.s32 	%p14, %r86, -1;
	@%p14 bra 	$L__BB0_11;
$L__BB0_12:
	barrier.sync 	0;
	setp.lt.s32 	%p15, %r66, 2;
	mov.b32 	%r239, 0;
	@%p15 bra 	$L__BB0_15;
	mov.b32 	%r239, 0;
	mov.u32 	%r238, %r66;
$L__BB0_14:
	add.s32 	%r239, %r239, 1;
	shr.u32 	%r28, %r238, 1;
	setp.gt.u32 	%p16, %r238, 3;
	mov.u32 	%r238, %r28;
	@%p16 bra 	$L__BB0_14;
$L__BB0_15:
	setp.eq.s32 	%p17, %r239, 0;
	@%p17 bra 	$L__BB0_35;
	ld.param.u64 	%rd206, [_Z20identify_cycles_coopPKiS0_iiiPiS1_S1_S1_PhS2_S2_S2__param_8];
	ld.param.u64 	%rd205, [_Z20identify_cycles_coopPKiS0_iiiPiS1_S1_S1_PhS2_S2_S2__param_6];
	mov.u32 	%r90, %nctaid.y;
	mul.lo.s32 	%r91, %r5, %r90;
	mov.u32 	%r92, %nctaid.z;
	mul.lo.s32 	%r93, %r91, %r92;
	mov.u32 	%r94, %ctaid.y;
	add.s32 	%r95, %r1, %r94;
	mov.u32 	%r96, %ctaid.z;
	neg.s32 	%r97, %r96;
	setp.eq.s32 	%p18, %r95, %r97;
	sub.s32 	%r98, -2147483647, %r93;
	selp.b32 	%r20, %r98, 1, %p18;
	add.s32 	%r21, %r250, %r6;
	max.s32 	%r99, %r66, %r21;
	setp.lt.s32 	%p19, %r21, %r66;
	selp.u32 	%r22, 1, 0, %p19;
	add.s32 	%r100, %r21, %r22;
	sub.s32 	%r23, %r99, %r100;
	add.s32 	%r24, %r21, %r6;
	cvta.to.global.u64 	%rd215, %rd205;
	cvta.to.global.u64 	%rd213, %rd206;
	mov.b32 	%r240, 0;
	div.u32 	%r101, %r23, %r6;
	add.s32 	%r30, %r101, %r22;
	mov.u64 	%rd214, %rd218;
	mov.u64 	%rd216, %rd217;
$L__BB0_17:
	mov.u64 	%rd217, %rd215;
	mov.u64 	%rd218, %rd213;
	setp.ge.s32 	%p20, %r250, %r66;
	@%p20 bra 	$L__BB0_29;
	and.b32  	%r31, %r30, 3;
	setp.eq.s32 	%p21, %r31, 3;
	mov.u32 	%r241, %r250;
	@%p21 bra 	$L__BB0_22;
	mul.wide.s32 	%rd57, %r250, 4;
	add.s64 	%rd15, %rd216, %rd57;
	ld.global.u32 	%r102, [%rd15];
	mul.wide.s32 	%rd58, %r102, 4;
	add.s64 	%rd59, %rd216, %rd58;
	ld.global.u32 	%r103, [%rd59];
	add.s64 	%rd16, %rd217, %rd57;
	st.global.u32 	[%rd16], %r103;
	setp.eq.s32 	%p22, %r31, 0;
	mov.u32 	%r241, %r21;
	@%p22 bra 	$L__BB0_22;
	mul.wide.s32 	%rd60, %r6, 4;
	add.s64 	%rd17, %rd15, %rd60;
	ld.global.u32 	%r104, [%rd17];
	mul.wide.s32 	%rd61, %r104, 4;
	add.s64 	%rd62, %rd216, %rd61;
	ld.global.u32 	%r105, [%rd62];
	add.s64 	%rd18, %rd16, %rd60;
	st.global.u32 	[%rd18], %r105;
	setp.eq.s32 	%p23, %r31, 1;
	mov.u32 	%r241, %r24;
	@%p23 bra 	$L__BB0_22;
	add.s32 	%r241, %r24, %r6;
	add.s64 	%rd64, %rd17, %rd60;
	ld.global.u32 	%r106, [%rd64];
	mul.wide.s32 	%rd65, %r106, 4;
	add.s64 	%rd66, %rd216, %rd65;
	ld.global.u32 	%r107, [%rd66];
	add.s64 	%rd67, %rd18, %rd60;
	st.global.u32 	[%rd67], %r107;
$L__BB0_22:
	setp.lt.u32 	%p24, %r30, 3;
	@%p24 bra 	$L__BB0_23;
	bra.uni 	$L__BB0_90;
$L__BB0_23:
	setp.eq.s32 	%p26, %r31, 3;
	mov.u32 	%r242, %r250;
	@%p26 bra 	$L__BB0_27;
	mul.wide.s32 	%rd86, %r250, 4;
	add.s64 	%rd19, %rd214, %rd86;
	ld.global.u32 	%r117, [%rd19];
	mul.wide.s32 	%rd87, %r117, 4;
	add.s64 	%rd88, %rd214, %rd87;
	ld.global.u32 	%r118, [%rd88];
	add.s64 	%rd20, %rd218, %rd86;
	st.global.u32 	[%rd20], %r118;
	setp.eq.s32 	%p27, %r31, 0;
	mov.u32 	%r242, %r21;
	@%p27 bra 	$L__BB0_27;
	mul.wide.s32 	%rd89, %r6, 4;
	add.s64 	%rd21, %rd19, %rd89;
	ld.global.u32 	%r119, [%rd21];
	mul.wide.s32 	%rd90, %r119, 4;
	add.s64 	%rd91, %rd214, %rd90;
	ld.global.u32 	%r120, [%rd91];
	add.s64 	%rd22, %rd20, %rd89;
	st.global.u32 	[%rd22], %r120;
	setp.eq.s32 	%p28, %r31, 1;
	mov.u32 	%r242, %r24;
	@%p28 bra 	$L__BB0_27;
	add.s32 	%r242, %r24, %r6;
	add.s64 	%rd93, %rd21, %rd89;
	ld.global.u32 	%r121, [%rd93];
	mul.wide.s32 	%rd94, %r121, 4;
	add.s64 	%rd95, %rd214, %rd94;
	ld.global.u32 	%r122, [%rd95];
	add.s64 	%rd96, %rd22, %rd89;
	st.global.u32 	[%rd96], %r122;
$L__BB0_27:
	setp.lt.u32 	%p29, %r30, 3;
	@%p29 bra 	$L__BB0_29;
$L__BB0_28:
	mul.wide.s32 	%rd97, %r242, 4;
	add.s64 	%rd98, %rd214, %rd97;
	ld.global.u32 	%r123, [%rd98];
	mul.wide.s32 	%rd99, %r123, 4;
	add.s64 	%rd100, %rd214, %rd99;
	ld.global.u32 	%r124, [%rd100];
	add.s64 	%rd101, %rd218, %rd97;
	st.global.u32 	[%rd101], %r124;
	mul.wide.s32 	%rd102, %r6, 4;
	add.s64 	%rd103, %rd98, %rd102;
	ld.global.u32 	%r125, [%rd103];
	mul.wide.s32 	%rd104, %r125, 4;
	add.s64 	%rd105, %rd214, %rd104;
	ld.global.u32 	%r126, [%rd105];
	add.s64 	%rd106, %rd101, %rd102;
	st.global.u32 	[%rd106], %r126;
	add.s64 	%rd107, %rd103, %rd102;
	ld.global.u32 	%r127, [%rd107];
	mul.wide.s32 	%rd108, %r127, 4;
	add.s64 	%rd109, %rd214, %rd108;
	ld.global.u32 	%r128, [%rd109];
	add.s64 	%rd110, %rd106, %rd102;
	st.global.u32 	[%rd110], %r128;
	add.s64 	%rd111, %rd107, %rd102;
	ld.global.u32 	%r129, [%rd111];
	mul.wide.s32 	%rd112, %r129, 4;
	add.s64 	%rd113, %rd214, %rd112;
	ld.global.u32 	%r130, [%rd113];
	add.s64 	%rd114, %rd110, %rd102;
	st.global.u32 	[%rd114], %r130;
	shl.b32 	%r131, %r6, 2;
	add.s32 	%r242, %r131, %r242;
	setp.lt.s32 	%p30, %r242, %r66;
	@%p30 bra 	$L__BB0_28;
$L__BB0_29:
	setp.ne.s64 	%p31, %rd7, 0;
	@%p31 bra 	$L__BB0_31;
	// begin inline asm
	trap;
	// end inline asm
$L__BB0_31:
	setp.ne.s32 	%p32, %r17, 0;
	barrier.sync 	0;
	@%p32 bra 	$L__BB0_34;
	// begin inline asm
	atom.add.release.gpu.u32 %r132,[%rd8],%r20;
	// end inline asm
$L__BB0_33:
	// begin inline asm
	ld.acquire.gpu.u32 %r134,[%rd8];
	// end inline asm
	xor.b32  	%r135, %r134, %r132;
	setp.gt.s32 	%p33, %r135, -1;
	@%p33 bra 	$L__BB0_33;
$L__BB0_34:
	barrier.sync 	0;
	add.s32 	%r240, %r240, 1;
	setp.ne.s32 	%p34, %r240, %r239;
	mov.u64 	%rd213, %rd214;
	mov.u64 	%rd214, %rd218;
	mov.u64 	%rd215, %rd216;
	mov.u64 	%rd216, %rd217;
	@%p34 bra 	$L__BB0_17;
$L__BB0_35:
	setp.ne.s64 	%p35, %rd7, 0;
	@%p35 bra 	$L__BB0_37;
	// begin inline asm
	trap;
	// end inline asm
$L__BB0_37:
	setp.ne.s32 	%p36, %r17, 0;
	barrier.sync 	0;
	@%p36 bra 	$L__BB0_40;
	mov.u32 	%r138, %nctaid.y;
	mul.lo.s32 	%r139, %r5, %r138;
	mov.u32 	%r140, %nctaid.z;
	mul.lo.s32 	%r141, %r139, %r140;
	mov.u32 	%r142, %ctaid.y;
	add.s32 	%r143, %r1, %r142;
	mov.u32 	%r144, %ctaid.z;
	neg.s32 	%r145, %r144;
	setp.eq.s32 	%p37, %r143, %r145;
	sub.s32 	%r146, -2147483647, %r141;
	selp.b32 	%r137, %r146, 1, %p37;
	// begin inline asm
	atom.add.release.gpu.u32 %r136,[%rd8],%r137;
	// end inline asm
$L__BB0_39:
	// begin inline asm
	ld.acquire.gpu.u32 %r147,[%rd8];
	// end inline asm
	xor.b32  	%r148, %r147, %r136;
	setp.gt.s32 	%p38, %r148, -1;
	@%p38 bra 	$L__BB0_39;
$L__BB0_40:
	barrier.sync 	0;
	mov.u32 	%r43, %ctaid.y;
	mov.u32 	%r44, %ctaid.z;
	mov.u32 	%r45, %nctaid.y;
	mul.lo.s32 	%r149, %r44, %r45;
	cvt.u64.u32 	%rd119, %r149;
	cvt.u64.u32 	%rd120, %r5;
	cvt.u64.u32 	%rd121, %r43;
	cvt.u64.u32 	%rd122, %r1;
	add.s64 	%rd123, %rd119, %rd121;
	mad.lo.s64 	%rd124, %rd123, %rd120, %rd122;
	mov.u32 	%r150, %ntid.y;
	mul.lo.s32 	%r151, %r2, %r150;
	mov.u32 	%r152, %ntid.z;
	mul.lo.s32 	%r153, %r151, %r152;
	cvt.u64.u32 	%rd125, %r153;
	mul.lo.s64 	%rd25, %rd124, %rd125;
	mad.lo.s32 	%r154, %r16, %r150, %r15;
	mad.lo.s32 	%r155, %r154, %r2, %r3;
	cvt.u64.u32 	%rd126, %r155;
	neg.s64 	%rd26, %rd126;
	setp.ne.s64 	%p39, %rd25, %rd26;
	@%p39 bra 	$L__BB0_42;
	ld.param.u32 	%r233, [_Z20identify_cycles_coopPKiS0_iiiPiS1_S1_S1_PhS2_S2_S2__param_4];
	ld.param.u32 	%r232, [_Z20identify_cycles_coopPKiS0_iiiPiS1_S1_S1_PhS2_S2_S2__param_3];
	mul.wide.s32 	%rd127, %r232, 4;
	add.s64 	%rd128, %rd217, %rd127;
	ld.global.u32 	%r156, [%rd128];
	st.shared.u32 	[_ZZ20identify_cycles_coopPKiS0_iiiPiS1_S1_S1_PhS2_S2_S2_E11repR_shared], %r156;
	mul.wide.s32 	%rd129, %r233, 4;
	add.s64 	%rd130, %rd218, %rd129;
	ld.global.u32 	%r157, [%rd130];
	st.shared.u32 	[_ZZ20identify_cycles_coopPKiS0_iiiPiS1_S1_S1_PhS2_S2_S2_E11repQ_shared], %r157;
	add.u64 	%rd131, %SP, 0;
	add.u64 	%rd132, %SPL, 0;
	st.local.v4.u32 	[%rd132], {%r232, %r233, %r156, %r157};
	mov.u64 	%rd133, $str;
	cvta.global.u64 	%rd134, %rd133;
	{ // callseq 0, 0
	.param .b64 param0;
	st.param.b64 	[param0], %rd134;
	.param .b64 param1;
	st.param.b64 	[param1], %rd131;
	.param .b32 retval0;
	call.uni (retval0), 
	vprintf, 
	(
	param0, 
	param1
	);
	ld.param.b32 	%r158, [retval0];
	} // callseq 0
$L__BB0_42:
	setp.ne.s64 	%p40, %rd7, 0;
	@%p40 bra 	$L__BB0_44;
	// begin inline asm
	trap;
	// end inline asm
$L__BB0_44:
	setp.ne.s32 	%p41, %r17, 0;
	barrier.sync 	0;
	@%p41 bra 	$L__BB0_47;
	mul.lo.s32 	%r162, %r5, %r45;
	mov.u32 	%r163, %nctaid.z;
	mul.lo.s32 	%r164, %r162, %r163;
	add.s32 	%r165, %r1, %r43;
	neg.s32 	%r166, %r44;
	setp.eq.s32 	%p42, %r165, %r166;
	sub.s32 	%r167, -2147483647, %r164;
	selp.b32 	%r161, %r167, 1, %p42;
	// begin inline asm
	atom.add.release.gpu.u32 %r160,[%rd8],%r161;
	// end inline asm
$L__BB0_46:
	// begin inline asm
	ld.acquire.gpu.u32 %r168,[%rd8];
	// end inline asm
	xor.b32  	%r169, %r168, %r160;
	setp.gt.s32 	%p43, %r169, -1;
	@%p43 bra 	$L__BB0_46;
$L__BB0_47:
	setp.ne.s64 	%p44, %rd7, 0;
	barrier.sync 	0;
	ld.shared.u32 	%r47, [_ZZ20identify_cycles_coopPKiS0_iiiPiS1_S1_S1_PhS2_S2_S2_E11repR_shared];
	ld.shared.u32 	%r48, [_ZZ20identify_cycles_coopPKiS0_iiiPiS1_S1_S1_PhS2_S2_S2_E11repQ_shared];
	@%p44 bra 	$L__BB0_49;
	// begin inline asm
	trap;
	// end inline asm
$L__BB0_49:
	setp.ne.s32 	%p45, %r17, 0;
	barrier.sync 	0;
	@%p45 bra 	$L__BB0_52;
	mul.lo.s32 	%r172, %r5, %r45;
	mov.u32 	%r173, %nctaid.z;
	mul.lo.s32 	%r174, %r172, %r173;
	add.s32 	%r175, %r1, %r43;
	neg.s32 	%r176, %r44;
	setp.eq.s32 	%p46, %r175, %r176;
	sub.s32 	%r177, -2147483647, %r174;
	selp.b32 	%r171, %r177, 1, %p46;
	// begin inline asm
	atom.add.release.gpu.u32 %r170,[%rd8],%r171;
	// end inline asm
$L__BB0_51:
	// begin inline asm
	ld.acquire.gpu.u32 %r178,[%rd8];
	// end inline asm
	xor.b32  	%r179, %r178, %r170;
	setp.gt.s32 	%p47, %r179, -1;
	@%p47 bra 	$L__BB0_51;
$L__BB0_52:
	setp.ge.s32 	%p48, %r250, %r66;
	barrier.sync 	0;
	@%p48 bra 	$L__BB0_59;
	add.s32 	%r180, %r250, %r6;
	max.s32 	%r181, %r66, %r180;
	setp.lt.s32 	%p49, %r180, %r66;
	selp.u32 	%r182, 1, 0, %p49;
	add.s32 	%r183, %r180, %r182;
	sub.s32 	%r184, %r181, %r183;
	div.u32 	%r185, %r184, %r6;
	add.s32 	%r50, %r185, %r182;
	and.b32  	%r186, %r50, 3;
	setp.eq.s32 	%p50, %r186, 3;
	mov.u32 	%r247, %r250;
	@%p50 bra 	$L__BB0_56;
	add.s32 	%r187, %r50, 1;
	and.b32  	%r188, %r187, 3;
	neg.s32 	%r245, %r188;
	mov.u32 	%r247, %r250;
$L__BB0_55:
	.pragma "nounroll";
	ld.param.u64 	%rd210, [_Z20identify_cycles_coopPKiS0_iiiPiS1_S1_S1_PhS2_S2_S2__param_11];
	ld.param.u64 	%rd207, [_Z20identify_cycles_coopPKiS0_iiiPiS1_S1_S1_PhS2_S2_S2__param_10];
	cvt.s64.s32 	%rd139, %r247;
	cvta.to.global.u64 	%rd140, %rd207;
	add.s64 	%rd141, %rd140, %rd139;
	add.s64 	%rd142, %rd4, %rd139;
	add.s64 	%rd143, %rd3, %rd139;
	mul.wide.s32 	%rd144, %r247, 4;
	add.s64 	%rd145, %rd218, %rd144;
	cvta.to.global.u64 	%rd146, %rd210;
	add.s64 	%rd147, %rd146, %rd139;
	add.s64 	%rd148, %rd217, %rd144;
	ld.global.u32 	%r189, [%rd148];
	setp.eq.s32 	%p51, %r189, %r47;
	selp.u16 	%rs1, 1, 0, %p51;
	st.global.u8 	[%rd147], %rs1;
	ld.global.u32 	%r190, [%rd145];
	setp.eq.s32 	%p52, %r190, %r48;
	selp.u16 	%rs2, 1, 0, %p52;
	st.global.u8 	[%rd143], %rs2;
	mov.b16 	%rs3, 0;
	st.global.u8 	[%rd142], %rs3;
	st.global.u8 	[%rd141], %rs3;
	add.s32 	%r247, %r247, %r6;
	add.s32 	%r245, %r245, 1;
	setp.ne.s32 	%p53, %r245, 0;
	@%p53 bra 	$L__BB0_55;
$L__BB0_56:
	setp.lt.u32 	%p54, %r50, 3;
	@%p54 bra 	$L__BB0_59;
	cvt.s64.s32 	%rd159, %r6;
	mul.wide.s32 	%rd160, %r6, 4;
	shl.b32 	%r199, %r6, 2;
$L__BB0_58:
	ld.param.u64 	%rd211, [_Z20identify_cycles_coopPKiS0_iiiPiS1_S1_S1_PhS2_S2_S2__param_11];
	ld.param.u64 	%rd208, [_Z20identify_cycles_coopPKiS0_iiiPiS1_S1_S1_PhS2_S2_S2__param_10];
	cvt.s64.s32 	%rd149, %r247;
	mul.wide.s32 	%rd150, %r247, 4;
	add.s64 	%rd151, %rd217, %rd150;
	ld.global.u32 	%r191, [%rd151];
	setp.eq.s32 	%p55, %r191, %r47;
	selp.u16 	%rs4, 1, 0, %p55;
	cvta.to.global.u64 	%rd152, %rd211;
	add.s64 	%rd153, %rd152, %rd149;
	st.global.u8 	[%rd153], %rs4;
	add.s64 	%rd154, %rd218, %rd150;
	ld.global.u32 	%r192, [%rd154];
	setp.eq.s32 	%p56, %r192, %r48;
	selp.u16 	%rs5, 1, 0, %p56;
	add.s64 	%rd155, %rd3, %rd149;
	st.global.u8 	[%rd155], %rs5;
	add.s64 	%rd156, %rd4, %rd149;
	mov.b16 	%rs6, 0;
	st.global.u8 	[%rd156], %rs6;
	cvta.to.global.u64 	%rd157, %rd208;
	add.s64 	%rd158, %rd157, %rd149;
	st.global.u8 	[%rd158], %rs6;
	add.s64 	%rd161, %rd151, %rd160;
	ld.global.u32 	%r193, [%rd161];
	setp.eq.s32 	%p57, %r193, %r47;
	selp.u16 	%rs7, 1, 0, %p57;
	add.s64 	%rd162, %rd153, %rd159;
	st.global.u8 	[%rd162], %rs7;
	add.s64 	%rd163, %rd154, %rd160;
	ld.global.u32 	%r194, [%rd163];
	setp.eq.s32 	%p58, %r194, %r48;
	selp.u16 	%rs8, 1, 0, %p58;
	add.s64 	%rd164, %rd155, %rd159;
	st.global.u8 	[%rd164], %rs8;
	add.s64 	%rd165, %rd156, %rd159;
	st.global.u8 	[%rd165], %rs6;
	add.s64 	%rd166, %rd158, %rd159;
	st.global.u8 	[%rd166], %rs6;
	add.s64 	%rd167, %rd161, %rd160;
	ld.global.u32 	%r195, [%rd167];
	setp.eq.s32 	%p59, %r195, %r47;
	selp.u16 	%rs9, 1, 0, %p59;
	add.s64 	%rd168, %rd162, %rd159;
	st.global.u8 	[%rd168], %rs9;
	add.s64 	%rd169, %rd163, %rd160;
	ld.global.u32 	%r196, [%rd169];
	setp.eq.s32 	%p60, %r196, %r48;
	selp.u16 	%rs10, 1, 0, %p60;
	add.s64 	%rd170, %rd164, %rd159;
	st.global.u8 	[%rd170], %rs10;
	add.s64 	%rd171, %rd165, %rd159;
	st.global.u8 	[%rd171], %rs6;
	add.s64 	%rd172, %rd166, %rd159;
	st.global.u8 	[%rd172], %rs6;
	add.s64 	%rd173, %rd167, %rd160;
	ld.global.u32 	%r197, [%rd173];
	setp.eq.s32 	%p61, %r197, %r47;
	selp.u16 	%rs11, 1, 0, %p61;
	add.s64 	%rd174, %rd168, %rd159;
	st.global.u8 	[%rd174], %rs11;
	add.s64 	%rd175, %rd169, %rd160;
	ld.global.u32 	%r198, [%rd175];
	setp.eq.s32 	%p62, %r198, %r48;
	selp.u16 	%rs12, 1, 0, %p62;
	add.s64 	%rd176, %rd170, %rd159;
	st.global.u8 	[%rd176], %rs12;
	add.s64 	%rd177, %rd171, %rd159;
	st.global.u8 	[%rd177], %rs6;
	add.s64 	%rd178, %rd172, %rd159;
	st.global.u8 	[%rd178], %rs6;
	add.s32 	%r247, %r199, %r247;
	setp.lt.s32 	%p63, %r247, %r66;
	@%p63 bra 	$L__BB0_58;
$L__BB0_59:
	setp.ne.s64 	%p64, %rd7, 0;
	@%p64 bra 	$L__BB0_61;
	// begin inline asm
	trap;
	// end inline asm
$L__BB0_61:
	setp.ne.s32 	%p65, %r17, 0;
	barrier.sync 	0;
	@%p65 bra 	$L__BB0_64;
	mul.lo.s32 	%r202, %r5, %r45;
	mov.u32 	%r203, %nctaid.z;
	mul.lo.s32 	%r204, %r202, %r203;
	add.s32 	%r205, %r1, %r43;
	neg.s32 	%r206, %r44;
	setp.eq.s32 	%p66, %r205, %r206;
	sub.s32 	%r207, -2147483647, %r204;
	selp.b32 	%r201, %r207, 1, %p66;
	// begin inline asm
	atom.add.release.gpu.u32 %r200,[%rd8],%r201;
	// end inline asm
$L__BB0_63:
	// begin inline asm
	ld.acquire.gpu.u32 %r208,[%rd8];
	// end inline asm
	xor.b32  	%r209, %r208, %r200;
	setp.gt.s32 	%p67, %r209, -1;
	@%p67 bra 	$L__BB0_63;
$L__BB0_64:
	ld.param.u64 	%rd212, [_Z20identify_cycles_coopPKiS0_iiiPiS1_S1_S1_PhS2_S2_S2__param_11];
	ld.param.u64 	%rd209, [_Z20identify_cycles_coopPKiS0_iiiPiS1_S1_S1_PhS2_S2_S2__param_10];
	cvta.to.global.u64 	%rd27, %rd209;
	cvta.to.global.u64 	%rd28, %rd212;
	setp.ge.s32 	%p68, %r250, %r66;
	barrier.sync 	0;
	@%p68 bra 	$L__BB0_71;
	mov.u32 	%r249, %r250;
$L__BB0_66:
	cvt.s64.s32 	%rd181, %r249;
	add.s64 	%rd182, %rd28, %rd181;
	ld.global.u8 	%rs13, [%rd182];
	setp.eq.s16 	%p69, %rs13, 0;
	@%p69 bra 	$L__BB0_68;
	mul.wide.s32 	%rd183, %r249, 4;
	add.s64 	%rd184, %rd217, %rd183;
	ld.global.s32 	%rd185, [%rd184];
	add.s64 	%rd186, %rd4, %rd185;
	mov.b16 	%rs14, 1;
	st.global.u8 	[%rd186], %rs14;
$L__BB0_68:
	add.s64 	%rd188, %rd3, %rd181;
	ld.global.u8 	%rs15, [%rd188];
	setp.eq.s16 	%p70, %rs15, 0;
	@%p70 bra 	$L__BB0_70;
	mul.wide.s32 	%rd189, %r249, 4;
	add.s64 	%rd190, %rd218, %rd189;
	ld.global.s32 	%rd191, [%rd190];
	add.s64 	%rd192, %rd27, %rd191;
	mov.b16 	%rs16, 1;
	st.global.u8 	[%rd192], %rs16;
$L__BB0_70:
	add.s32 	%r249, %r249, %r6;
	setp.lt.s32 	%p71, %r249, %r66;
	@%p71 bra 	$L__BB0_66;
$L__BB0_71:
	setp.ne.s64 	%p72, %rd7, 0;
	@%p72 bra 	$L__BB0_73;
	// begin inline asm
	trap;
	// end inline asm
$L__BB0_73:
	setp.ne.s32 	%p73, %r17, 0;
	barrier.sync 	0;
	@%p73 bra 	$L__BB0_76;
	mul.lo.s32 	%r212, %r5, %r45;
	mov.u32 	%r213, %nctaid.z;
	mul.lo.s32 	%r214, %r212, %r213;
	add.s32 	%r215, %r1, %r43;
	neg.s32 	%r216, %r44;
	setp.eq.s32 	%p74, %r215, %r216;
	sub.s32 	%r217, -2147483647, %r214;
	selp.b32 	%r211, %r217, 1, %p74;
	// begin inline asm
	atom.add.release.gpu.u32 %r210,[%rd8],%r211;
	// end inline asm
$L__BB0_75:
	// begin inline asm
	ld.acquire.gpu.u32 %r218,[%rd8];
	// end inline asm
	xor.b32  	%r219, %r218, %r210;
	setp.gt.s32 	%p75, %r219, -1;
	@%p75 bra 	$L__BB0_75;
$L__BB0_76:
	setp.ge.s32 	%p76, %r250, %r66;
	barrier.sync 	0;
	@%p76 bra 	$L__BB0_82;
$L__BB0_77:
	cvt.s64.s32 	%rd195, %r250;
	add.s64 	%rd29, %rd28, %rd195;
	ld.global.u8 	%rs17, [%rd29];
	setp.eq.s16 	%p78, %rs17, 0;
	mov.pred 	%p87, 0;
	@%p78 bra 	$L__BB0_79;
	add.s64 	%rd197, %rd4, %rd195;
	ld.global.u8 	%rs18, [%rd197];
	setp.ne.s16 	%p87, %rs18, 0;
$L__BB0_79:
	selp.u16 	%rs19, 1, 0, %p87;
	st.global.u8 	[%rd29], %rs19;
	add.s64 	%rd30, %rd3, %rd195;
	ld.global.u8 	%rs20, [%rd30];
	setp.eq.s16 	%p80, %rs20, 0;
	mov.pred 	%p88, 0;
	@%p80 bra 	$L__BB0_81;
	add.s64 	%rd200, %rd27, %rd195;
	ld.global.u8 	%rs21, [%rd200];
	setp.ne.s16 	%p88, %rs21, 0;
$L__BB0_81:
	selp.u16 	%rs22, 1, 0, %p88;
	st.global.u8 	[%rd30], %rs22;
	add.s32 	%r250, %r250, %r6;
	setp.lt.s32 	%p81, %r250, %r66;
	@%p81 bra 	$L__BB0_77;
$L__BB0_82:
	setp.ne.s64 	%p82, %rd7, 0;
	@%p82 bra 	$L__BB0_84;
	// begin inline asm
	trap;
	// end inline asm
$L__BB0_84:
	setp.ne.s32 	%p83, %r17, 0;
	barrier.sync 	0;
	@%p83 bra 	$L__BB0_87;
	mul.lo.s32 	%r222, %r5, %r45;
	mov.u32 	%r223, %nctaid.z;
	mul.lo.s32 	%r224, %r222, %r223;
	add.s32 	%r225, %r1, %r43;
	neg.s32 	%r226, %r44;
	setp.eq.s32 	%p84, %r225, %r226;
	sub.s32 	%r227, -2147483647, %r224;
	selp.b32 	%r221, %r227, 1, %p84;
	// begin inline asm
	atom.add.release.gpu.u32 %r220,[%rd8],%r221;
	// end inline asm
$L__BB0_86:
	// begin inline asm
	ld.acquire.gpu.u32 %r228,[%rd8];
	// end inline asm
	xor.b32  	%r229, %r228, %r220;
	setp.gt.s32 	%p85, %r229, -1;
	@%p85 bra 	$L__BB0_86;
$L__BB0_87:
	setp.ne.s64 	%p86, %rd25, %rd26;
	barrier.sync 	0;
	@%p86 bra 	$L__BB0_89;
	mov.u64 	%rd203, $str$1;
	cvta.global.u64 	%rd204, %rd203;
	{ // callseq 1, 0
	.param .b64 param0;
	st.param.b64 	[param0], %rd204;
	.param .b64 param1;
	st.param.b64 	[param1], 0;
	.param .b32 retval0;
	call.uni (retval0), 
	vprintf, 
	(
	param0, 
	param1
	);
	ld.param.b32 	%r230, [retval0];
	} // callseq 1
$L__BB0_89:
	ret;
$L__BB0_90:
	mul.wide.s32 	%rd68, %r241, 4;
	add.s64 	%rd69, %rd216, %rd68;
	ld.global.u32 	%r108, [%rd69];
	mul.wide.s32 	%rd70, %r108, 4;
	add.s64 	%rd71, %rd216, %rd70;
	ld.global.u32 	%r109, [%rd71];
	add.s64 	%rd72, %rd217, %rd68;
	st.global.u32 	[%rd72], %r109;
	mul.wide.s32 	%rd73, %r6, 4;
	add.s64 	%rd74, %rd69, %rd73;
	ld.global.u32 	%r110, [%rd74];
	mul.wide.s32 	%rd75, %r110, 4;
	add.s64 	%rd76, %rd216, %rd75;
	ld.global.u32 	%r111, [%rd76];
	add.s64 	%rd77, %rd72, %rd73;
	st.global.u32 	[%rd77], %r111;
	add.s64 	%rd78, %rd74, %rd73;
	ld.global.u32 	%r112, [%rd78];
	mul.wide.s32 	%rd79, %r112, 4;
	add.s64 	%rd80, %rd216, %rd79;
	ld.global.u32 	%r113, [%rd80];
	add.s64 	%rd81, %rd77, %rd73;
	st.global.u32 	[%rd81], %r113;
	add.s64 	%rd82, %rd78, %rd73;
	ld.global.u32 	%r114, [%rd82];
	mul.wide.s32 	%rd83, %r114, 4;
	add.s64 	%rd84, %rd216, %rd83;
	ld.global.u32 	%r115, [%rd84];
	add.s64 	%rd85, %rd81, %rd73;
	st.global.u32 	[%rd85], %r115;
	shl.b32 	%r116, %r6, 2;
	add.s32 	%r241, %r116, %r241;
	setp.lt.s32 	%p25, %r241, %r66;
	@%p25 bra 	$L__BB0_90;
	bra.uni 	$L__BB0_23;

}


// ===== COMPILED SASS (sm_100) =====

	.target	sm_100

	.elftype	@"ET_EXEC"


//--------------------- .note.nv.tkinfo           --------------------------
	.section	.note.nv.tkinfo,"",@"SHT_NOTE"
	.sectionflags	@"SHF_NOTE_NV_TKINFO"
	.tkinfo
        /*0018*/ 	.word	0x00000002
        /*0030*/ 	.string	""
        /*0030*/ 	.string	"ptxas"
        /*0030*/ 	.string	"Cuda compilation tools, release 13.0, V13.0.88"
        /*0030*/ 	.string	"Build cuda_13.0.r13.0/compiler.36424714_0"
        /*0030*/ 	.string	"-arch sm_100 -m 64 "



//--------------------- .note.nv.cuinfo           --------------------------
	.section	.note.nv.cuinfo,"",@"SHT_NOTE"
	.sectionflags	@"SHF_NOTE_NV_CUINFO"
        /*0018*/ 	.short	0x0002
        /*001a*/ 	.short	0x0064
        /*001c*/ 	.short	0x0082
	.zero		2


//--------------------- .nv.info                  --------------------------
	.section	.nv.info,"",@"SHT_CUDA_INFO"
	.align	4


	//----- nvinfo : EIATTR_REGCOUNT
	.align		4
        /*0000*/ 	.byte	0x04, 0x2f
        /*0002*/ 	.short	(.L_3 - .L_2)
	.align		4
.L_2:
        /*0004*/ 	.word	index@(_Z20identify_cycles_coopPKiS0_iiiPiS1_S1_S1_PhS2_S2_S2_)
        /*0008*/ 	.word	0x00000028


	//----- nvinfo : EIATTR_FRAME_SIZE
	.align		4
.L_3:
        /*000c*/ 	.byte	0x04, 0x11
        /*000e*/ 	.short	(.L_5 - .L_4)
	.align		4
.L_4:
        /*0010*/ 	.word	index@(_Z20identify_cycles_coopPKiS0_iiiPiS1_S1_S1_PhS2_S2_S2_)
        /*0014*/ 	.word	0x00000010


	//----- nvinfo : EIATTR_MIN_STACK_SIZE
	.align		4
.L_5:
        /*0018*/ 	.byte	0x04, 0x12
        /*001a*/ 	.short	(.L_7 - .L_6)
	.align		4
.L_6:
        /*001c*/ 	.word	index@(_Z20identify_cycles_coopPKiS0_iiiPiS1_S1_S1_PhS2_S2_S2_)
        /*0020*/ 	.word	0x00000010
.L_7:


//--------------------- .nv.compat                --------------------------
	.section	.nv.compat,"",@"SHT_CUDA_COMPAT_INFO"
	.align	4
        /*0000*/ 	.byte	0x02, 0x09, 0x00, 0x00, 0x02, 0x02, 0x01, 0x00, 0x02, 0x05, 0x05, 0x00, 0x03, 0x07, 0x01, 0x01
        /*0010*/ 	.byte	0x02, 0x03, 0x00, 0x00, 0x02, 0x06, 0x01, 0x00, 0x04, 0x0b, 0x08, 0x00, 0x09, 0x00, 0x00, 0x00
        /*0020*/ 	.byte	0x00, 0x00, 0x00, 0x00


//--------------------- .nv.info._Z20identify_cycles_coopPKiS0_iiiPiS1_S1_S1_PhS2_S2_S2_ --------------------------
	.section	.nv.info._Z20identify_cycles_coopPKiS0_iiiPiS1_S1_S1_PhS2_S2_S2_,"",@"SHT_CUDA_INFO"
	.sectionflags	@""
	.align	4


	//----- nvinfo : EIATTR_CUDA_API_VERSION
	.align		4
        /*0000*/ 	.byte	0x04, 0x37
        /*0002*/ 	.short	(.L_9 - .L_8)
.L_8:
        /*0004*/ 	.word	0x00000082


	//----- nvinfo : EIATTR_KPARAM_INFO
	.align		4
.L_9:
        /*0008*/ 	.byte	0x04, 0x17
        /*000a*/ 	.short	(.L_11 - .L_10)
.L_10:
        /*000c*/ 	.word	0x00000000
        /*0010*/ 	.short	0x000c
        /*0012*/ 	.short	0x0058
        /*0014*/ 	.byte	0x00, 0xf5, 0x21, 0x00


	//----- nvinfo : EIATTR_KPARAM_INFO
	.align		4
.L_11:
        /*0018*/ 	.byte	0x04, 0x17
        /*001a*/ 	.short	(.L_13 - .L_12)
.L_12:
        /*001c*/ 	.word	0x00000000
        /*0020*/ 	.short	0x000b
        /*0022*/ 	.short	0x0050
        /*0024*/ 	.byte	0x00, 0xf5, 0x21, 0x00


	//----- nvinfo : EIATTR_KPARAM_INFO
	.align		4
.L_13:
        /*0028*/ 	.byte	0x04, 0x17
        /*002a*/ 	.short	(.L_15 - .L_14)
.L_14:
        /*002c*/ 	.word	0x00000000
        /*0030*/ 	.short	0x000a
        /*0032*/ 	.short	0x0048
        /*0034*/ 	.byte	0x00, 0xf5, 0x21, 0x00


	//----- nvinfo : EIATTR_KPARAM_INFO
	.align		4
.L_15:
        /*0038*/ 	.byte	0x04, 0x17
        /*003a*/ 	.short	(.L_17 - .L_16)
.L_16:
        /*003c*/ 	.word	0x00000000
        /*0040*/ 	.short	0x0009
        /*0042*/ 	.short	0x0040
        /*0044*/ 	.byte	0x00, 0xf5, 0x21, 0x00


	//----- nvinfo : EIATTR_KPARAM_INFO
	.align		4
.L_17:
        /*0048*/ 	.byte	0x04, 0x17
        /*004a*/ 	.short	(.L_19 - .L_18)
.L_18:
        /*004c*/ 	.word	0x00000000
        /*0050*/ 	.short	0x0008
        /*0052*/ 	.short	0x0038
        /*0054*/ 	.byte	0x00, 0xf5, 0x21, 0x00


	//----- nvinfo : EIATTR_KPARAM_INFO
	.align		4
.L_19:
        /*0058*/ 	.byte	0x04, 0x17
        /*005a*/ 	.short	(.L_21 - .L_20)
.L_20:
        /*005c*/ 	.word	0x00000000
        /*0060*/ 	.short	0x0007
        /*0062*/ 	.short	0x0030
        /*0064*/ 	.byte	0x00, 0xf5, 0x21, 0x00


	//----- nvinfo : EIATTR_KPARAM_INFO
	.align		4
.L_21:
        /*0068*/ 	.byte	0x04, 0x17
        /*006a*/ 	.short	(.L_23 - .L_22)
.L_22:
        /*006c*/ 	.word	0x00000000
        /*0070*/ 	.short	0x0006
        /*0072*/ 	.short	0x0028
        /*0074*/ 	.byte	0x00, 0xf5, 0x21, 0x00


	//----- nvinfo : EIATTR_KPARAM_INFO
	.align		4
.L_23:
        /*0078*/ 	.byte	0x04, 0x17
        /*007a*/ 	.short	(.L_25 - .L_24)
.L_24:
        /*007c*/ 	.word	0x00000000
        /*0080*/ 	.short	0x0005
        /*0082*/ 	.short	0x0020
        /*0084*/ 	.byte	0x00, 0xf5, 0x21, 0x00


	//----- nvinfo : EIATTR_KPARAM_INFO
	.align		4
.L_25:
        /*0088*/ 	.byte	0x04, 0x17
        /*008a*/ 	.short	(.L_27 - .L_26)
.L_26:
        /*008c*/ 	.word	0x00000000
        /*0090*/ 	.short	0x0004
        /*0092*/ 	.short	0x0018
        /*0094*/ 	.byte	0x00, 0xf0, 0x11, 0x00


	//----- nvinfo : EIATTR_KPARAM_INFO
	.align		4
.L_27:
        /*0098*/ 	.byte	0x04, 0x17
        /*009a*/ 	.short	(.L_29 - .L_28)
.L_28:
        /*009c*/ 	.word	0x00000000
        /*00a0*/ 	.short	0x0003
        /*00a2*/ 	.short	0x0014
        /*00a4*/ 	.byte	0x00, 0xf0, 0x11, 0x00


	//----- nvinfo : EIATTR_KPARAM_INFO
	.align		4
.L_29:
        /*00a8*/ 	.byte	0x04, 0x17
        /*00aa*/ 	.short	(.L_31 - .L_30)
.L_30:
        /*00ac*/ 	.word	0x00000000
        /*00b0*/ 	.short	0x0002
        /*00b2*/ 	.short	0x0010
        /*00b4*/ 	.byte	0x00, 0xf0, 0x11, 0x00


	//----- nvinfo : EIATTR_KPARAM_INFO
	.align		4
.L_31:
        /*00b8*/ 	.byte	0x04, 0x17
        /*00ba*/ 	.short	(.L_33 - .L_32)
.L_32:
        /*00bc*/ 	.word	0x00000000
        /*00c0*/ 	.short	0x0001
        /*00c2*/ 	.short	0x0008
        /*00c4*/ 	.byte	0x00, 0xf5, 0x21, 0x00


	//----- nvinfo : EIATTR_KPARAM_INFO
	.align		4
.L_33:
        /*00c8*/ 	.byte	0x04, 0x17
        /*00ca*/ 	.short	(.L_35 - .L_34)
.L_34:
        /*00cc*/ 	.word	0x00000000
        /*00d0*/ 	.short	0x0000
        /*00d2*/ 	.short	0x0000
        /*00d4*/ 	.byte	0x00, 0xf5, 0x21, 0x00


	//----- nvinfo : EIATTR_SPARSE_MMA_MASK
	.align		4
.L_35:
        /*00d8*/ 	.byte	0x03, 0x50
        /*00da*/ 	.short	0x0000


	//----- nvinfo : EIATTR_MAXREG_COUNT
	.align		4
        /*00dc*/ 	.byte	0x03, 0x1b
        /*00de*/ 	.short	0x00ff


	//----- nvinfo : EIATTR_NUM_BARRIERS
	.align		4
        /*00e0*/ 	.byte	0x02, 0x4c
        /*00e2*/ 	.byte	0x01
	.zero		1


	//----- nvinfo : EIATTR_EXTERNS
	.align		4
        /*00e4*/ 	.byte	0x04, 0x0f
        /*00e6*/ 	.short	(.L_37 - .L_36)


	//   ....[0]....
	.align		4
.L_36:
        /*00e8*/ 	.word	index@(vprintf)


	//----- nvinfo : EIATTR_MERCURY_ISA_VERSION
	.align		4
.L_37:
        /*00ec*/ 	.byte	0x03, 0x5f
        /*00ee*/ 	.short	0x0101


	//----- nvinfo : EIATTR_INT_WARP_WIDE_INSTR_OFFSETS
	.align		4
        /*00f0*/ 	.byte	0x04, 0x31
        /*00f2*/ 	.short	(.L_39 - .L_38)


	//   ....[0]....
.L_38:
        /*00f4*/ 	.word	0x00000520


	//   ....[1]....
        /*00f8*/ 	.word	0x000006a0


	//   ....[2]....
        /*00fc*/ 	.word	0x00001440


	//   ....[3]....
        /*0100*/ 	.word	0x00001550


	//   ....[4]....
        /*0104*/ 	.word	0x000017d0


	//   ....[5]....
        /*0108*/ 	.word	0x00001950


	//   ....[6]....
        /*010c*/ 	.word	0x00001e80


	//   ....[7]....
        /*0110*/ 	.word	0x00002000


	//   ....[8]....
        /*0114*/ 	.word	0x00002150


	//   ....[9]....
        /*0118*/ 	.word	0x000022d0


	//   ....[10]....
        /*011c*/ 	.word	0x00002e30


	//   ....[11]....
        /*0120*/ 	.word	0x00002fb0


	//   ....[12]....
        /*0124*/ 	.word	0x00003390


	//   ....[13]....
        /*0128*/ 	.word	0x00003510


	//   ....[14]....
        /*012c*/ 	.word	0x000038d0


	//   ....[15]....
        /*0130*/ 	.word	0x00003a50


	//----- nvinfo : EIATTR_COOP_GROUP_MASK_REGIDS
	.align		4
.L_39:
        /*0134*/ 	.byte	0x04, 0x29
        /*0136*/ 	.short	(.L_41 - .L_40)


	//   ....[0]....
.L_40:
        /*0138*/ 	.word	0xffffffff


	//   ....[1]....
        /*013c*/ 	.word	0xffffffff


	//   ....[2]....
        /*0140*/ 	.word	0xffffffff


	//   ....[3]....
        /*0144*/ 	.word	0xffffffff


	//   ....[4]....
        /*0148*/ 	.word	0xffffffff


	//   ....[5]....
        /*014c*/ 	.word	0xffffffff


	//   ....[6]....
        /*0150*/ 	.word	0xffffffff


	//   ....[7]....
        /*0154*/ 	.word	0xffffffff


	//   ....[8]....
        /*0158*/ 	.word	0xffffffff


	//   ....[9]....
        /*015c*/ 	.word	0xffffffff


	//   ....[10]....
        /*0160*/ 	.word	0xffffffff


	//   ....[11]....
        /*0164*/ 	.word	0xffffffff


	//   ....[12]....
        /*0168*/ 	.word	0xffffffff


	//   ....[13]....
        /*016c*/ 	.word	0xffffffff


	//   ....[14]....
        /*0170*/ 	.word	0xffffffff


	//   ....[15]....
        /*0174*/ 	.word	0xffffffff


	//   ....[16]....
        /*0178*/ 	.word	0x0500000f


	//   ....[17]....
        /*017c*/ 	.word	0x0500000f


	//   ....[18]....
        /*0180*/ 	.word	0x0500000f


	//   ....[19]....
        /*0184*/ 	.word	0x0500000f


	//   ....[20]....
        /*0188*/ 	.word	0x0500000f


	//   ....[21]....
        /*018c*/ 	.word	0x0500000f


	//   ....[22]....
        /*0190*/ 	.word	0x0500000f


	//   ....[23]....
        /*0194*/ 	.word	0x0500000f


	//   ....[24]....
        /*0198*/ 	.word	0x0500000f


	//   ....[25]....
        /*019c*/ 	.word	0x0500000f


	//   ....[26]....
        /*01a0*/ 	.word	0x0500000f


	//   ....[27]....
        /*01a4*/ 	.word	0x0500000f


	//   ....[28]....
        /*01a8*/ 	.word	0x0500000f


	//   ....[29]....
        /*01ac*/ 	.word	0x0500000f


	//   ....[30]....
        /*01b0*/ 	.word	0x0500000f


	//----- nvinfo : EIATTR_COOP_GROUP_INSTR_OFFSETS
	.align		4
.L_41:
        /*01b4*/ 	.byte	0x04, 0x28
        /*01b6*/ 	.short	(.L_43 - .L_42)


	//   ....[0]....
.L_42:
        /*01b8*/ 	.word	0x00000490


	//   ....[1]....
        /*01bc*/ 	.word	0x00000750


	//   ....[2]....
        /*01c0*/ 	.word	0x00001400


	//   ....[3]....
        /*01c4*/ 	.word	0x00001600


	//   ....[4]....
        /*01c8*/ 	.word	0x00001720


	//   ....[5]....
        /*01cc*/ 	.word	0x00001a00


	//   ....[6]....
        /*01d0*/ 	.word	0x00001e30


	//   ....[7]....
        /*01d4*/ 	.word	0x000020d0


	//   ....[8]....
        /*01d8*/ 	.word	0x00002100


	//   ....[9]....
        /*01dc*/ 	.word	0x000023b0


	//   ....[10]....
        /*01e0*/ 	.word	0x00002dd0


	//   ....[11]....
        /*01e4*/ 	.word	0x00003060


	//   ....[12]....
        /*01e8*/ 	.word	0x00003330


	//   ....[13]....
        /*01ec*/ 	.word	0x000035c0


	//   ....[14]....
        /*01f0*/ 	.word	0x00003840


	//   ....[15]....
        /*01f4*/ 	.word	0x00003b00


	//   ....[16]....
        /*01f8*/ 	.word	0x00003c30


	//   ....[17]....
        /*01fc*/ 	.word	0x00003cf0


	//   ....[18]....
        /*0200*/ 	.word	0x00003db0


	//   ....[19]....
        /*0204*/ 	.word	0x00003e70


	//   ....[20]....
        /*0208*/ 	.word	0x00003f30


	//   ....[21]....
        /*020c*/ 	.word	0x00003ff0


	//   ....[22]....
        /*0210*/ 	.word	0x000040b0


	//   ....[23]....
        /*0214*/ 	.word	0x00004190


	//   ....[24]....
        /*0218*/ 	.word	0x00004240


	//   ....[25]....
        /*021c*/ 	.word	0x00004300


	//   ....[26]....
        /*0220*/ 	.word	0x000043c0


	//   ....[27]....
        /*0224*/ 	.word	0x00004480


	//   ....[28]....
        /*0228*/ 	.word	0x00004540


	//   ....[29]....
        /*022c*/ 	.word	0x00004600


	//   ....[30]....
        /*0230*/ 	.word	0x000046c0


	//----- nvinfo : EIATTR_VRC_CTA_INIT_COUNT
	.align		4
.L_43:
        /*0234*/ 	.byte	0x02, 0x4a
	.zero		1
	.zero		1


	//----- nvinfo : EIATTR_SYSCALL_OFFSETS
	.align		4
        /*0238*/ 	.byte	0x04, 0x46
        /*023a*/ 	.short	(.L_45 - .L_44)


	//   ....[0]....
.L_44:
        /*023c*/ 	.word	0x00001cc0


	//   ....[1]....
        /*0240*/ 	.word	0x00003b90


	//----- nvinfo : EIATTR_EXIT_INSTR_OFFSETS
	.align		4
.L_45:
        /*0244*/ 	.byte	0x04, 0x1c
        /*0246*/ 	.short	(.L_47 - .L_46)


	//   ....[0]....
.L_46:
        /*0248*/ 	.word	0x00003b10


	//   ....[1]....
        /*024c*/ 	.word	0x00003ba0


	//----- nvinfo : EIATTR_CRS_STACK_SIZE
	.align		4
.L_47:
        /*0250*/ 	.byte	0x04, 0x1e
        /*0252*/ 	.short	(.L_49 - .L_48)
.L_48:
        /*0254*/ 	.word	0x00000000


	//----- nvinfo : EIATTR_CBANK_PARAM_SIZE
	.align		4
.L_49:
        /*0258*/ 	.byte	0x03, 0x19
        /*025a*/ 	.short	0x0060


	//----- nvinfo : EIATTR_PARAM_CBANK
	.align		4
        /*025c*/ 	.byte	0x04, 0x0a
        /*025e*/ 	.short	(.L_51 - .L_50)
	.align		4
.L_50:
        /*0260*/ 	.word	index@(.nv.constant0._Z20identify_cycles_coopPKiS0_iiiPiS1_S1_S1_PhS2_S2_S2_)
        /*0264*/ 	.short	0x0380
        /*0266*/ 	.short	0x0060


	//----- nvinfo : EIATTR_SW_WAR
	.align		4
.L_51:
        /*0268*/ 	.byte	0x04, 0x36
        /*026a*/ 	.short	(.L_53 - .L_52)
.L_52:
        /*026c*/ 	.word	0x00000008
.L_53:


//--------------------- .nv.callgraph             --------------------------
	.section	.nv.callgraph,"",@"SHT_CUDA_CALLGRAPH"
	.align	4
	.sectionentsize	8
	.align		4
        /*0000*/ 	.word	0x00000000
	.align		4
        /*0004*/ 	.word	0xffffffff
	.align		4
        /*0008*/ 	.word	index@(_Z20identify_cycles_coopPKiS0_iiiPiS1_S1_S1_PhS2_S2_S2_)
	.align		4
        /*000c*/ 	.word	index@(vprintf)
	.align		4
        /*0010*/ 	.word	0x00000000
	.align		4
        /*0014*/ 	.word	0xfffffffe
	.align		4
        /*0018*/ 	.word	0x00000000
	.align		4
        /*001c*/ 	.word	0xfffffffd
	.align		4
        /*0020*/ 	.word	0x00000000
	.align		4
        /*0024*/ 	.word	0xfffffffc


//--------------------- .nv.constant4             --------------------------
	.section	.nv.constant4,"a",@progbits
	.align	8
	.align		8
.nv.constant4:
        /*0000*/ 	.dword	vprintf
	.align		8
        /*0008*/ 	.dword	$str
	.align		8
        /*0010*/ 	.dword	$str$1


//--------------------- .text._Z20identify_cycles_coopPKiS0_iiiPiS1_S1_S1_PhS2_S2_S2_ --------------------------
	.section	.text._Z20identify_cycles_coopPKiS0_iiiPiS1_S1_S1_PhS2_S2_S2_,"ax",@progbits
	.align	128
        .global         _Z20identify_cycles_coopPKiS0_iiiPiS1_S1_S1_PhS2_S2_S2_
        .type           _Z20identify_cycles_coopPKiS0_iiiPiS1_S1_S1_PhS2_S2_S2_,@function
        .size           _Z20identify_cycles_coopPKiS0_iiiPiS1_S1_S1_PhS2_S2_S2_,(.L_x_124 - _Z20identify_cycles_coopPKiS0_iiiPiS1_S1_S1_PhS2_S2_S2_)
        .other          _Z20identify_cycles_coopPKiS0_iiiPiS1_S1_S1_PhS2_S2_S2_,@"STO_CUDA_ENTRY STV_DEFAULT"
_Z20identify_cycles_coopPKiS0_iiiPiS1_S1_S1_PhS2_S2_S2_:
.text._Z20identify_cycles_coopPKiS0_iiiPiS1_S1_S1_PhS2_S2_S2_:
[----:B------:R-:W0:Y:S01]  /*0000*/  LDC R1, c[0x0][0x37c] ;  /* 0x0000df00ff017b82 */ /* 0x000e220000000800 */
[----:B------:R-:W1:Y:S01]  /*0010*/  S2R R3, SR_TID.X ;  /* 0x0000000000037919 */ /* 0x000e620000002100 */
[----:B------:R-:W2:Y:S06]  /*0020*/  LDCU UR5, c[0x0][0x2fc] ;  /* 0x00005f80ff0577ac */ /* 0x000eac0008000800 */
[----:B------:R-:W1:Y:S01]  /*0030*/  S2UR UR38, SR_CTAID.X ;  /* 0x00000000002679c3 */ /* 0x000e620000002500 */
[----:B0-----:R-:W-:Y:S01]  /*0040*/  VIADD R1, R1, 0xfffffff0 ;  /* 0xfffffff001017836 */ /* 0x001fe20000000000 */
[----:B------:R-:W-:Y:S01]  /*0050*/  BSSY.RECONVERGENT B0, `(.L_x_0) ;  /* 0x0000039000007945 */ /* 0x000fe20003800200 */
[----:B------:R-:W0:Y:S01]  /*0060*/  LDCU UR10, c[0x0][0x390] ;  /* 0x00007200ff0a77ac */ /* 0x000e220008000800 */
[----:B------:R-:W3:Y:S04]  /*0070*/  LDCU UR4, c[0x0][0x2f8] ;  /* 0x00005f00ff0477ac */ /* 0x000ee80008000800 */
[----:B------:R-:W1:Y:S01]  /*0080*/  LDC R28, c[0x0][0x360] ;  /* 0x0000d800ff1c7b82 */ /* 0x000e620000000800 */
[----:B------:R-:W4:Y:S01]  /*0090*/  LDCU.64 UR6, c[0x0][0x3b0] ;  /* 0x00007600ff0677ac */ /* 0x000f220008000a00 */
[----:B------:R-:W5:Y:S01]  /*00a0*/  LDCU.64 UR8, c[0x0][0x3a0] ;  /* 0x00007400ff0877ac */ /* 0x000f620008000a00 */
[----:B------:R-:W2:Y:S01]  /*00b0*/  LDCU UR40, c[0x0][0x370] ;  /* 0x00006e00ff2877ac */ /* 0x000ea20008000800 */
[----:B0-----:R-:W-:Y:S01]  /*00c0*/  IMAD.U32 R0, RZ, RZ, UR10 ;  /* 0x0000000aff007e24 */ /* 0x001fe2000f8e00ff */
[----:B------:R-:W-:-:S05]  /*00d0*/  CS2R.32 R25, SR_CgaSize ;  /* 0x0000000000197805 */ /* 0x000fca0000008a00 */
[----:B------:R-:W-:-:S05]  /*00e0*/  IMAD R25, R25, -0xa0, RZ ;  /* 0xffffff6019197824 */ /* 0x000fca00078e02ff */
[----:B------:R-:W-:-:S14]  /*00f0*/  R2UR UR39, R25 ;  /* 0x00000000192772ca */ /* 0x000fdc00000e0000 */
[----:B------:R-:W0:Y:S01]  /*0100*/  LDCU UR39, c[0x0][UR39+0x258] ;  /* 0x00004b00272777ac */ /* 0x000e220008000800 */
[----:B---3--:R-:W-:Y:S02]  /*0110*/  IADD3 R6, P1, PT, R1, UR4, RZ ;  /* 0x0000000401067c10 */ /* 0x008fe4000ff3e0ff */
[----:B------:R-:W-:-:S05]  /*0120*/  CS2R.32 R25, SR_CgaSize ;  /* 0x0000000000197805 */ /* 0x000fca0000008a00 */
[----:B------:R-:W-:-:S05]  /*0130*/  IMAD R25, R25, -0xa0, RZ ;  /* 0xffffff6019197824 */ /* 0x000fca00078e02ff */
[----:B------:R-:W-:-:S14]  /*0140*/  R2UR UR41, R25 ;  /* 0x00000000192972ca */ /* 0x000fdc00000e0000 */
[----:B------:R-:W3:Y:S01]  /*0150*/  LDCU UR41, c[0x0][UR41+0x254] ;  /* 0x00004a80292977ac */ /* 0x000ee20008000800 */
[----:B----4-:R-:W-:Y:S01]  /*0160*/  IMAD.U32 R22, RZ, RZ, UR6 ;  /* 0x00000006ff167e24 */ /* 0x010fe2000f8e00ff */
[----:B------:R-:W4:Y:S01]  /*0170*/  LDCU.64 UR36, c[0x0][0x358] ;  /* 0x00006b00ff2477ac */ /* 0x000f220008000a00 */
[C---:B-1----:R-:W-:Y:S01]  /*0180*/  IMAD R25, R28.reuse, UR38, R3 ;  /* 0x000000261c197c24 */ /* 0x042fe2000f8e0203 */
[----:B-----5:R-:W-:Y:S01]  /*0190*/  MOV R18, UR8 ;  /* 0x0000000800127c02 */ /* 0x020fe20008000f00 */
[----:B------:R-:W-:Y:S01]  /*01a0*/  IMAD.U32 R23, RZ, RZ, UR7 ;  /* 0x00000007ff177e24 */ /* 0x000fe2000f8e00ff */
[----:B------:R-:W1:Y:S01]  /*01b0*/  LDCU UR4, c[0x0][0x390] ;  /* 0x00007200ff0477ac */ /* 0x000e620008000800 */
[----:B------:R-:W-:Y:S01]  /*01c0*/  IMAD.U32 R19, RZ, RZ, UR9 ;  /* 0x00000009ff137e24 */ /* 0x000fe2000f8e00ff */
[----:B------:R-:W-:Y:S01]  /*01d0*/  ISETP.GE.AND P0, PT, R25, R0, PT ;  /* 0x000000001900720c */ /* 0x000fe20003f06270 */
[----:B--2---:R-:W-:Y:S02]  /*01e0*/  IMAD.X R7, RZ, RZ, UR5, P1 ;  /* 0x00000005ff077e24 */ /* 0x004fe400088e06ff */
[----:B------:R-:W-:-:S10]  /*01f0*/  IMAD R2, R28, UR40, RZ ;  /* 0x000000281c027c24 */ /* 0x000fd4000f8e02ff */
[----:B0--34-:R-:W-:Y:S05]  /*0200*/  @P0 BRA `(.L_x_1) ;  /* 0x0000000000740947 */ /* 0x019fea0003800000 */
[----:B------:R-:W0:Y:S01]  /*0210*/  LDC.64 R4, c[0x0][0x380] ;  /* 0x0000e000ff047b82 */ /* 0x000e220000000a00 */
[----:B------:R-:W-:-:S07]  /*0220*/  IMAD.MOV.U32 R15, RZ, RZ, R25 ;  /* 0x000000ffff0f7224 */ /* 0x000fce00078e0019 */
[----:B------:R-:W2:Y:S08]  /*0230*/  LDC.64 R8, c[0x0][0x3a0] ;  /* 0x0000e800ff087b82 */ /* 0x000eb00000000a00 */
[----:B------:R-:W3:Y:S08]  /*0240*/  LDC.64 R10, c[0x0][0x3b0] ;  /* 0x0000ec00ff0a7b82 */ /* 0x000ef00000000a00 */
[----:B------:R-:W4:Y:S02]  /*0250*/  LDC.64 R12, c[0x0][0x388] ;  /* 0x0000e200ff0c7b82 */ /* 0x000f240000000a00 */
.L_x_2:
[----:B0-----:R-:W-:-:S06]  /*0260*/  IMAD.WIDE R16, R15, 0x4, R4 ;  /* 0x000000040f107825 */ /* 0x001fcc00078e0204 */
[----:B------:R-:W5:Y:S01]  /*0270*/  LDG.E R17, desc[UR36][R16.64] ;  /* 0x0000002410117981 */ /* 0x000f62000c1e1900 */
[----:B-1----:R-:W-:-:S04]  /*0280*/  MOV R0, UR4 ;  /* 0x0000000400007c02 */ /* 0x002fc80008000f00 */
[----:B-----5:R-:W-:-:S13]  /*0290*/  ISETP.GE.AND P0, PT, R17, R0, PT ;  /* 0x000000001100720c */ /* 0x020fda0003f06270 */
[----:B----4-:R-:W-:-:S06]  /*02a0*/  @!P0 IMAD.WIDE R20, R17, 0x4, R12 ;  /* 0x0000000411148825 */ /* 0x010fcc00078e020c */
[----:B------:R-:W4:Y:S01]  /*02b0*/  @!P0 LDG.E R20, desc[UR36][R20.64] ;  /* 0x0000002414148981 */ /* 0x000f22000c1e1900 */
[----:B------:R-:W-:Y:S02]  /*02c0*/  IMAD.MOV.U32 R29, RZ, RZ, R15 ;  /* 0x000000ffff1d7224 */ /* 0x000fe400078e000f */
[----:B--2---:R-:W-:-:S04]  /*02d0*/  IMAD.WIDE R26, R15, 0x4, R8 ;  /* 0x000000040f1a7825 */ /* 0x004fc800078e0208 */
[----:B------:R-:W-:Y:S01]  /*02e0*/  IMAD.WIDE R30, R15, 0x4, R12 ;  /* 0x000000040f1e7825 */ /* 0x000fe200078e020c */
[----:B----4-:R-:W-:-:S04]  /*02f0*/  @!P0 ISETP.GE.AND P1, PT, R20, R0, PT ;  /* 0x000000001400820c */ /* 0x010fc80003f26270 */
[----:B------:R-:W-:-:S05]  /*0300*/  @!P0 SEL R29, R20, R15, !P1 ;  /* 0x0000000f141d8207 */ /* 0x000fca0004800000 */
[----:B------:R0:W-:Y:S04]  /*0310*/  STG.E desc[UR36][R26.64], R29 ;  /* 0x0000001d1a007986 */ /* 0x0001e8000c101924 */
[----:B------:R-:W2:Y:S02]  /*0320*/  LDG.E R31, desc[UR36][R30.64] ;  /* 0x000000241e1f7981 */ /* 0x000ea4000c1e1900 */
[----:B--2---:R-:W-:-:S13]  /*0330*/  ISETP.GE.AND P0, PT, R31, R0, PT ;  /* 0x000000001f00720c */ /* 0x004fda0003f06270 */
[----:B------:R-:W-:-:S06]  /*0340*/  @!P0 IMAD.WIDE R16, R31, 0x4, R4 ;  /* 0x000000041f108825 */ /* 0x000fcc00078e0204 */
[----:B------:R-:W2:Y:S01]  /*0350*/  @!P0 LDG.E R16, desc[UR36][R16.64] ;  /* 0x0000002410108981 */ /* 0x000ea2000c1e1900 */
[----:B------:R-:W-:Y:S02]  /*0360*/  IMAD.MOV.U32 R33, RZ, RZ, R15 ;  /* 0x000000ffff217224 */ /* 0x000fe400078e000f */
[----:B---3--:R-:W-:Y:S01]  /*0370*/  IMAD.WIDE R20, R15, 0x4, R10 ;  /* 0x000000040f147825 */ /* 0x008fe200078e020a */
[----:B--2---:R-:W-:-:S04]  /*0380*/  @!P0 ISETP.GE.AND P1, PT, R16, R0, PT ;  /* 0x000000001000820c */ /* 0x004fc80003f26270 */
[----:B------:R-:W-:Y:S01]  /*0390*/  @!P0 SEL R33, R16, R15, !P1 ;  /* 0x0000000f10218207 */ /* 0x000fe20004800000 */
[----:B------:R-:W-:-:S04]  /*03a0*/  IMAD.IADD R15, R2, 0x1, R15 ;  /* 0x00000001020f7824 */ /* 0x000fc800078e020f */
[----:B------:R0:W-:Y:S01]  /*03b0*/  STG.E desc[UR36][R20.64], R33 ;  /* 0x0000002114007986 */ /* 0x0001e2000c101924 */
[----:B------:R-:W-:-:S13]  /*03c0*/  ISETP.GE.AND P0, PT, R15, R0, PT ;  /* 0x000000000f00720c */ /* 0x000fda0003f06270 */
[----:B0-----:R-:W-:Y:S05]  /*03d0*/  @!P0 BRA `(.L_x_2) ;  /* 0xfffffffc00a08947 */ /* 0x001fea000383ffff */
.L_x_1:
[----:B-1----:R-:W-:Y:S05]  /*03e0*/  BSYNC.RECONVERGENT B0 ;  /* 0x0000000000007941 */ /* 0x002fea0003800200 */
.L_x_0:
[----:B------:R-:W-:Y:S02]  /*03f0*/  UISETP.NE.U32.AND UP0, UPT, UR39, URZ, UPT ;  /* 0x000000ff2700728c */ /* 0x000fe4000bf05070 */
[----:B------:R-:W-:Y:S01]  /*0400*/  MOV R8, UR39 ;  /* 0x0000002700087c02 */ /* 0x000fe20008000f00 */
[----:B------:R-:W-:Y:S01]  /*0410*/  IMAD.U32 R9, RZ, RZ, UR41 ;  /* 0x00000029ff097e24 */ /* 0x000fe2000f8e00ff */
[----:B------:R-:W-:-:S06]  /*0420*/  UISETP.NE.AND.EX UP0, UPT, UR41, URZ, UPT, UP0 ;  /* 0x000000ff2900728c */ /* 0x000fcc000bf05300 */
[----:B------:R-:W-:-:S13]  /*0430*/  PLOP3.LUT P0, PT, PT, PT, UP0, 0x80, 0x8 ;  /* 0x000000000008781c */ /* 0x000fda0003f0f008 */
[----:B------:R-:W-:Y:S05]  /*0440*/  @P0 BRA `(.L_x_3) ;  /* 0x0000000000040947 */ /* 0x000fea0003800000 */
[----:B------:R-:W-:Y:S05]  /*0450*/  BPT.TRAP 0x1 ;  /* 0x000000040000795c */ /* 0x000fea0000300000 */
.L_x_3:
[----:B------:R-:W0:Y:S01]  /*0460*/  S2R R24, SR_TID.Y ;  /* 0x0000000000187919 */ /* 0x000e220000002200 */
[----:B------:R-:W-:Y:S01]  /*0470*/  BSSY B0, `(.L_x_4) ;  /* 0x000002b000007945 */ /* 0x000fe20003800000 */
[----:B------:R-:W1:Y:S01]  /*0480*/  S2R R5, SR_TID.Z ;  /* 0x0000000000057919 */ /* 0x000e620000002300 */
[----:B------:R-:W-:Y:S01]  /*0490*/  BAR.SYNC.DEFER_BLOCKING 0x0 ;  /* 0x0000000000007b1d */ /* 0x000fe20000010000 */
[----:B0-----:R-:W-:-:S05]  /*04a0*/  IMAD.IADD R24, R3, 0x1, R24 ;  /* 0x0000000103187824 */ /* 0x001fca00078e0218 */
[----:B-1----:R-:W-:-:S13]  /*04b0*/  LOP3.LUT P1, R24, R24, RZ, R5, 0xfa, !PT ;  /* 0x000000ff18187212 */ /* 0x002fda000782fa05 */
[----:B------:R-:W-:Y:S05]  /*04c0*/  @P1 BRA `(.L_x_5) ;  /* 0x0000000000941947 */ /* 0x000fea0003800000 */
[----:B------:R-:W0:Y:S01]  /*04d0*/  S2UR UR4, SR_CTAID.Y ;  /* 0x00000000000479c3 */ /* 0x000e220000002600 */
[----:B------:R-:W1:Y:S01]  /*04e0*/  S2R R5, SR_LANEID ;  /* 0x0000000000057919 */ /* 0x000e620000000000 */
[----:B------:R-:W2:Y:S01]  /*04f0*/  LDCU UR5, c[0x0][0x374] ;  /* 0x00006e80ff0577ac */ /* 0x000ea20008000800 */
[----:B------:R-:W3:Y:S05]  /*0500*/  LDCU UR6, c[0x0][0x378] ;  /* 0x00006f00ff0677ac */ /* 0x000eea0008000800 */
[----:B------:R-:W4:Y:S01]  /*0510*/  S2UR UR7, SR_CTAID.Z ;  /* 0x00000000000779c3 */ /* 0x000f220000002700 */
[----:B------:R-:W-:Y:S01]  /*0520*/  VOTEU.ANY UR9, UPT, PT ;  /* 0x0000000000097886 */ /* 0x000fe200038e0100 */
[----:B------:R-:W-:Y:S01]  /*0530*/  UIADD3 UR8, UPT, UPT, URZ, -UR40, URZ ;  /* 0x80000028ff087290 */ /* 0x000fe2000fffe0ff */
[----:B------:R-:W1:Y:S08]  /*0540*/  FLO.U32 R4, UR9 ;  /* 0x0000000900047d00 */ /* 0x000e7000080e0000 */
[----:B------:R-:W5:Y:S01]  /*0550*/  POPC R3, UR9 ;  /* 0x0000000900037d09 */ /* 0x000f620008000000 */
[----:B--2---:R-:W-:-:S02]  /*0560*/  UIMAD UR5, UR8, UR5, URZ ;  /* 0x00000005080572a4 */ /* 0x004fc4000f8e02ff */
[----:B0-----:R-:W-:Y:S02]  /*0570*/  UIADD3 UR4, UPT, UPT, UR38, UR4, URZ ;  /* 0x0000000426047290 */ /* 0x001fe4000fffe0ff */
[----:B----4-:R-:W-:Y:S01]  /*0580*/  UIADD3 UR7, UPT, UPT, -UR7, URZ, URZ ;  /* 0x000000ff07077290 */ /* 0x010fe2000fffe1ff */
[----:B-1----:R-:W-:-:S03]  /*0590*/  ISETP.EQ.U32.AND P1, PT, R4, R5, PT ;  /* 0x000000050400720c */ /* 0x002fc60003f22070 */
[----:B------:R-:W-:Y:S02]  /*05a0*/  UISETP.NE.AND UP0, UPT, UR4, UR7, UPT ;  /* 0x000000070400728c */ /* 0x000fe4000bf05270 */
[----:B---3--:R-:W-:-:S04]  /*05b0*/  UIMAD UR4, UR6, UR5, -0x7fffffff ;  /* 0x80000001060474a4 */ /* 0x008fc8000f8e0205 */
[----:B------:R-:W-:-:S06]  /*05c0*/  USEL UR4, UR4, 0x1, !UP0 ;  /* 0x0000000104047887 */ /* 0x000fcc000c000000 */
[----:B-----5:R-:W-:Y:S01]  /*05d0*/  IMAD R5, R3, UR4, RZ ;  /* 0x0000000403057c24 */ /* 0x020fe2000f8e02ff */
[----:B------:R-:W-:Y:S01]  /*05e0*/  @!PT LDS RZ, [RZ] ;  /* 0x00000000fffff984 */ /* 0x000fe20000000800 */
[----:B------:R-:W-:Y:S01]  /*05f0*/  @!PT LDS RZ, [RZ] ;  /* 0x00000000fffff984 */ /* 0x000fe20000000800 */
[----:B------:R-:W-:Y:S01]  /*0600*/  @!PT LDS RZ, [RZ] ;  /* 0x00000000fffff984 */ /* 0x000fe20000000800 */
[----:B------:R-:W-:Y:S01]  /*0610*/  @!PT LDS RZ, [RZ] ;  /* 0x00000000fffff984 */ /* 0x000fe20000000800 */
[----:B------:R-:W-:-:S00]  /*0620*/  @P1 MEMBAR.ALL.CTA ;  /* 0x0000000000001992 */ /* 0x000fc00000008000 */
[----:B------:R-:W-:Y:S06]  /*0630*/  @P1 MEMBAR.ALL.GPU ;  /* 0x0000000000001992 */ /* 0x000fec000000a000 */
[----:B------:R-:W-:-:S00]  /*0640*/  @P1 ERRBAR ;  /* 0x00000000000019ab */ /* 0x000fc00000000000 */
[----:B------:R-:W-:Y:S06]  /*0650*/  @P1 CGAERRBAR ;  /* 0x00000000000015ab */ /* 0x000fec0000000000 */
[----:B------:R-:W2:Y:S01]  /*0660*/  @P1 ATOM.E.ADD.STRONG.GPU PT, R5, desc[UR36][R8.64+0x4], R5 ;  /* 0x800004050805198a */ /* 0x000ea200081ef124 */
[----:B------:R-:W0:Y:S02]  /*0670*/  S2R R10, SR_LTMASK ;  /* 0x00000000000a7919 */ /* 0x000e240000003900 */
[----:B0-----:R-:W-:-:S06]  /*0680*/  LOP3.LUT R10, R10, UR9, RZ, 0xc0, !PT ;  /* 0x000000090a0a7c12 */ /* 0x001fcc000f8ec0ff */
[----:B------:R-:W0:Y:S01]  /*0690*/  POPC R10, R10 ;  /* 0x0000000a000a7309 */ /* 0x000e220000000000 */
[----:B--2---:R-:W0:Y:S02]  /*06a0*/  SHFL.IDX PT, R3, R5, R4, 0x1f ;  /* 0x00001f0405037589 */ /* 0x004e2400000e0000 */
[----:B0-----:R-:W-:-:S07]  /*06b0*/  IMAD R3, R10, UR4, R3 ;  /* 0x000000040a037c24 */ /* 0x001fce000f8e0203 */
.L_x_6:
[----:B------:R-:W2:Y:S04]  /*06c0*/  LD.E.STRONG.GPU R4, desc[UR36][R8.64+0x4] ;  /* 0x0000042408047980 */ /* 0x000ea8000c10f900 */
[----:B--2---:R-:W-:Y:S01]  /*06d0*/  CCTL.IVALL ;  /* 0x00000000ff00798f */ /* 0x004fe20002000000 */
[----:B------:R-:W-:Y:S05]  /*06e0*/  YIELD ;  /* 0x0000000000007946 */ /* 0x000fea0003800000 */
[----:B------:R-:W-:-:S04]  /*06f0*/  LOP3.LUT R4, R4, R3, RZ, 0x3c, !PT ;  /* 0x0000000304047212 */ /* 0x000fc800078e3cff */
[----:B------:R-:W-:-:S13]  /*0700*/  ISETP.GT.AND P1, PT, R4, -0x1, PT ;  /* 0xffffffff0400780c */ /* 0x000fda0003f24270 */
[----:B------:R-:W-:Y:S05]  /*0710*/  @P1 BRA `(.L_x_6) ;  /* 0xfffffffc00e81947 */ /* 0x000fea000383ffff */
.L_x_5:
[----:B------:R-:W-:Y:S05]  /*0720*/  BSYNC B0 ;  /* 0x0000000000007941 */ /* 0x000fea0003800000 */
.L_x_4:
[----:B------:R-:W-:-:S03]  /*0730*/  UMOV UR4, 0xffffffff ;  /* 0xffffffff00047882 */ /* 0x000fc60000000000 */
[----:B------:R-:W-:Y:S05]  /*0740*/  BRA.DIV UR4, `(.L_x_7) ;  /* 0x00000036041c7947 */ /* 0x000fea000b800000 */
[----:B------:R-:W-:Y:S06]  /*0750*/  BAR.SYNC.DEFER_BLOCKING 0x0 ;  /* 0x0000000000007b1d */ /* 0x000fec0000010000 */
.L_x_82:
[----:B------:R-:W-:Y:S01]  /*0760*/  ISETP.GE.AND P1, PT, R0, 0x2, PT ;  /* 0x000000020000780c */ /* 0x000fe20003f26270 */
[----:B------:R-:W-:Y:S01]  /*0770*/  BSSY.RECONVERGENT B0, `(.L_x_8) ;  /* 0x000000a000007945 */ /* 0x000fe20003800200 */
[----:B------:R-:W-:-:S11]  /*0780*/  IMAD.MOV.U32 R35, RZ, RZ, RZ ;  /* 0x000000ffff237224 */ /* 0x000fd600078e00ff */
[----:B------:R-:W-:Y:S05]  /*0790*/  @!P1 BRA `(.L_x_9) ;  /* 0x00000000001c9947 */ /* 0x000fea0003800000 */
[----:B------:R-:W0:Y:S01]  /*07a0*/  LDCU UR4, c[0x0][0x390] ;  /* 0x00007200ff0477ac */ /* 0x000e220008000800 */
[----:B------:R-:W-:Y:S02]  /*07b0*/  HFMA2 R35, -RZ, RZ, 0, 0 ;  /* 0x00000000ff237431 */ /* 0x000fe400000001ff */
[----:B0-----:R-:W-:-:S07]  /*07c0*/  IMAD.U32 R3, RZ, RZ, UR4 ;  /* 0x00000004ff037e24 */ /* 0x001fce000f8e00ff */
.L_x_10:
[----:B------:R-:W-:Y:S01]  /*07d0*/  ISETP.GT.U32.AND P1, PT, R3, 0x3, PT ;  /* 0x000000030300780c */ /* 0x000fe20003f24070 */
[----:B------:R-:W-:Y:S01]  /*07e0*/  VIADD R35, R35, 0x1 ;  /* 0x0000000123237836 */ /* 0x000fe20000000000 */
[----:B------:R-:W-:-:S11]  /*07f0*/  SHF.R.U32.HI R3, RZ, 0x1, R3 ;  /* 0x00000001ff037819 */ /* 0x000fd60000011603 */
[----:B------:R-:W-:Y:S05]  /*0800*/  @P1 BRA `(.L_x_10) ;  /* 0xfffffffc00f01947 */ /* 0x000fea000383ffff */
.L_x_9:
[----:B------:R-:W-:Y:S05]  /*0810*/  BSYNC.RECONVERGENT B0 ;  /* 0x0000000000007941 */ /* 0x000fea0003800200 */
.L_x_8:
[----:B------:R-:W-:Y:S01]  /*0820*/  ISETP.NE.AND P1, PT, R35, RZ, PT ;  /* 0x000000ff2300720c */ /* 0x000fe20003f25270 */
[----:B------:R-:W-:-:S12]  /*0830*/  BSSY B1, `(.L_x_11) ;  /* 0x00000e9000017945 */ /* 0x000fd80003800000 */
[----:B------:R-:W-:Y:S05]  /*0840*/  @!P1 BRA `(.L_x_12) ;  /* 0x0000000c009c9947 */ /* 0x000fea0003800000 */
[----:B------:R-:W0:Y:S01]  /*0850*/  I2F.U32.RP R10, R2 ;  /* 0x00000002000a7306 */ /* 0x000e220000209000 */
[C---:B------:R-:W-:Y:S01]  /*0860*/  IMAD.IADD R29, R2.reuse, 0x1, R25 ;  /* 0x00000001021d7824 */ /* 0x040fe200078e0219 */
[----:B------:R-:W-:Y:S01]  /*0870*/  IADD3 R11, PT, PT, RZ, -R2, RZ ;  /* 0x80000002ff0b7210 */ /* 0x000fe20007ffe0ff */
[----:B------:R-:W1:Y:S01]  /*0880*/  S2UR UR6, SR_CTAID.Y ;  /* 0x00000000000679c3 */ /* 0x000e620000002600 */
[----:B------:R-:W2:Y:S01]  /*0890*/  LDCU UR4, c[0x0][0x374] ;  /* 0x00006e80ff0477ac */ /* 0x000ea20008000800 */
[----:B------:R-:W-:Y:S02]  /*08a0*/  ISETP.NE.U32.AND P2, PT, R2, RZ, PT ;  /* 0x000000ff0200720c */ /* 0x000fe40003f45070 */
[CC--:B------:R-:W-:Y:S01]  /*08b0*/  ISETP.GE.AND P0, PT, R29.reuse, R0.reuse, PT ;  /* 0x000000001d00720c */ /* 0x0c0fe20003f06270 */
[----:B------:R-:W3:Y:S01]  /*08c0*/  LDCU UR5, c[0x0][0x378] ;  /* 0x00006f00ff0577ac */ /* 0x000ee20008000800 */
[----:B------:R-:W-:Y:S02]  /*08d0*/  VIMNMX R0, PT, PT, R29, R0, !PT ;  /* 0x000000001d007248 */ /* 0x000fe40007fe0100 */
[----:B------:R-:W-:Y:S01]  /*08e0*/  SEL R3, RZ, 0x1, P0 ;  /* 0x00000001ff037807 */ /* 0x000fe20000000000 */
[----:B------:R-:W4:Y:S01]  /*08f0*/  S2UR UR12, SR_CTAID.Z ;  /* 0x00000000000c79c3 */ /* 0x000f220000002700 */
[----:B------:R-:W-:Y:S01]  /*0900*/  UIADD3 UR7, UPT, UPT, URZ, -UR40, URZ ;  /* 0x80000028ff077290 */ /* 0x000fe2000fffe0ff */
[----:B0-----:R-:W0:Y:S01]  /*0910*/  MUFU.RCP R10, R10 ;  /* 0x0000000a000a7308 */ /* 0x001e220000001000 */
[----:B------:R-:W5:Y:S01]  /*0920*/  LDCU.64 UR8, c[0x0][0x3a8] ;  /* 0x00007500ff0877ac */ /* 0x000f620008000a00 */
[----:B------:R-:W4:Y:S01]  /*0930*/  LDCU.64 UR10, c[0x0][0x3b8] ;  /* 0x00007700ff0a77ac */ /* 0x000f220008000a00 */
[----:B------:R-:W4:Y:S01]  /*0940*/  LDCU.64 UR14, c[0x0][0x3b0] ;  /* 0x00007600ff0e77ac */ /* 0x000f220008000a00 */
[----:B------:R-:W4:Y:S01]  /*0950*/  LDCU.64 UR16, c[0x0][0x3a0] ;  /* 0x00007400ff1077ac */ /* 0x000f220008000a00 */
[----:B0-----:R-:W-:Y:S01]  /*0960*/  VIADD R4, R10, 0xffffffe ;  /* 0x0ffffffe0a047836 */ /* 0x001fe20000000000 */
[----:B--2---:R-:W-:Y:S01]  /*0970*/  UIMAD UR4, UR7, UR4, URZ ;  /* 0x00000004070472a4 */ /* 0x004fe2000f8e02ff */
[----:B-----5:R-:W-:Y:S01]  /*0980*/  IMAD.U32 R14, RZ, RZ, UR8 ;  /* 0x00000008ff0e7e24 */ /* 0x020fe2000f8e00ff */
[----:B-1----:R-:W-:Y:S01]  /*0990*/  UIADD3 UR6, UPT, UPT, UR38, UR6, URZ ;  /* 0x0000000626067290 */ /* 0x002fe2000fffe0ff */
[----:B------:R0:W1:Y:S01]  /*09a0*/  F2I.FTZ.U32.TRUNC.NTZ R5, R4 ;  /* 0x0000000400057305 */ /* 0x000062000021f000 */
[----:B---3--:R-:W-:Y:S01]  /*09b0*/  UIMAD UR4, UR5, UR4, -0x7fffffff ;  /* 0x80000001050474a4 */ /* 0x008fe2000f8e0204 */
[----:B------:R-:W-:-:S02]  /*09c0*/  IMAD.U32 R15, RZ, RZ, UR9 ;  /* 0x00000009ff0f7e24 */ /* 0x000fc4000f8e00ff */
[----:B----4-:R-:W-:Y:S02]  /*09d0*/  IMAD.U32 R12, RZ, RZ, UR10 ;  /* 0x0000000aff0c7e24 */ /* 0x010fe4000f8e00ff */
[----:B------:R-:W-:Y:S02]  /*09e0*/  IMAD.U32 R13, RZ, RZ, UR11 ;  /* 0x0000000bff0d7e24 */ /* 0x000fe4000f8e00ff */
[----:B0-----:R-:W-:Y:S02]  /*09f0*/  IMAD.MOV.U32 R4, RZ, RZ, RZ ;  /* 0x000000ffff047224 */ /* 0x001fe400078e00ff */
[----:B------:R-:W-:Y:S02]  /*0a00*/  IMAD.U32 R16, RZ, RZ, UR16 ;  /* 0x00000010ff107e24 */ /* 0x000fe4000f8e00ff */
[----:B------:R-:W-:Y:S02]  /*0a10*/  IMAD.U32 R17, RZ, RZ, UR17 ;  /* 0x00000011ff117e24 */ /* 0x000fe4000f8e00ff */
[----:B-1----:R-:W-:-:S04]  /*0a20*/  IMAD R11, R11, R5, RZ ;  /* 0x000000050b0b7224 */ /* 0x002fc800078e02ff */
[----:B------:R-:W-:Y:S01]  /*0a30*/  IMAD.HI.U32 R10, R5, R11, R4 ;  /* 0x0000000b050a7227 */ /* 0x000fe200078e0004 */
[----:B------:R-:W-:Y:S02]  /*0a40*/  IADD3 R5, PT, PT, R0, -R29, -R3 ;  /* 0x8000001d00057210 */ /* 0x000fe40007ffe803 */
[----:B------:R-:W-:-:S03]  /*0a50*/  MOV R11, UR15 ;  /* 0x0000000f000b7c02 */ /* 0x000fc60008000f00 */
[----:B------:R-:W-:-:S04]  /*0a60*/  IMAD.HI.U32 R10, R10, R5, RZ ;  /* 0x000000050a0a7227 */ /* 0x000fc800078e00ff */
[----:B------:R-:W-:-:S04]  /*0a70*/  IMAD.MOV R0, RZ, RZ, -R10 ;  /* 0x000000ffff007224 */ /* 0x000fc800078e0a0a */
[----:B------:R-:W-:Y:S02]  /*0a80*/  IMAD R5, R2, R0, R5 ;  /* 0x0000000002057224 */ /* 0x000fe400078e0205 */
[----:B------:R-:W-:-:S03]  /*0a90*/  IMAD R0, RZ, RZ, -UR12 ;  /* 0x8000000cff007e24 */ /* 0x000fc6000f8e02ff */
[----:B------:R-:W-:-:S13]  /*0aa0*/  ISETP.GE.U32.AND P0, PT, R5, R2, PT ;  /* 0x000000020500720c */ /* 0x000fda0003f06070 */
[----:B------:R-:W-:Y:S01]  /*0ab0*/  @P0 IADD3 R5, PT, PT, -R2, R5, RZ ;  /* 0x0000000502050210 */ /* 0x000fe20007ffe1ff */
[----:B------:R-:W-:Y:S01]  /*0ac0*/  @P0 VIADD R10, R10, 0x1 ;  /* 0x000000010a0a0836 */ /* 0x000fe20000000000 */
[----:B------:R-:W-:Y:S02]  /*0ad0*/  ISETP.NE.AND P0, PT, R0, UR6, PT ;  /* 0x0000000600007c0c */ /* 0x000fe4000bf05270 */
[----:B------:R-:W-:Y:S02]  /*0ae0*/  ISETP.GE.U32.AND P1, PT, R5, R2, PT ;  /* 0x000000020500720c */ /* 0x000fe40003f26070 */
[----:B------:R-:W-:-:S04]  /*0af0*/  MOV R0, UR4 ;  /* 0x0000000400007c02 */ /* 0x000fc80008000f00 */
[----:B------:R-:W-:-:S07]  /*0b00*/  SEL R0, R0, 0x1, !P0 ;  /* 0x0000000100007807 */ /* 0x000fce0004000000 */
[----:B------:R-:W-:Y:S01]  /*0b10*/  @P1 VIADD R10, R10, 0x1 ;  /* 0x000000010a0a1836 */ /* 0x000fe20000000000 */
[----:B------:R-:W-:-:S04]  /*0b20*/  @!P2 LOP3.LUT R10, RZ, R2, RZ, 0x33, !PT ;  /* 0x00000002ff0aa212 */ /* 0x000fc800078e33ff */
[----:B------:R-:W-:Y:S01]  /*0b30*/  IADD3 R5, PT, PT, R3, R10, RZ ;  /* 0x0000000a03057210 */ /* 0x000fe20007ffe0ff */
[----:B------:R-:W-:Y:S02]  /*0b40*/  IMAD.IADD R3, R2, 0x1, R29 ;  /* 0x0000000102037824 */ /* 0x000fe400078e021d */
[----:B------:R-:W-:-:S07]  /*0b50*/  IMAD.U32 R10, RZ, RZ, UR14 ;  /* 0x0000000eff0a7e24 */ /* 0x000fce000f8e00ff */
.L_x_29:
[----:B------:R-:W0:Y:S01]  /*0b60*/  LDC R36, c[0x0][0x390] ;  /* 0x0000e400ff247b82 */ /* 0x000e220000000800 */
[----:B------:R-:W-:Y:S05]  /*0b70*/  YIELD ;  /* 0x0000000000007946 */ /* 0x000fea0003800000 */
[----:B------:R-:W-:Y:S01]  /*0b80*/  BSSY.RECONVERGENT B0, `(.L_x_13) ;  /* 0x0000080000007945 */ /* 0x000fe20003800200 */
[----:B------:R-:W-:Y:S01]  /*0b90*/  IMAD.MOV.U32 R18, RZ, RZ, R14 ;  /* 0x000000ffff127224 */ /* 0x000fe200078e000e */
[----:B------:R-:W-:Y:S01]  /*0ba0*/  MOV R19, R15 ;  /* 0x0000000f00137202 */ /* 0x000fe20000000f00 */
[----:B------:R-:W-:Y:S02]  /*0bb0*/  IMAD.MOV.U32 R22, RZ, RZ, R12 ;  /* 0x000000ffff167224 */ /* 0x000fe400078e000c */
[----:B------:R-:W-:Y:S01]  /*0bc0*/  IMAD.MOV.U32 R23, RZ, RZ, R13 ;  /* 0x000000ffff177224 */ /* 0x000fe200078e000d */
[----:B0-----:R-:W-:-:S13]  /*0bd0*/  ISETP.GE.AND P0, PT, R25, R36, PT ;  /* 0x000000241900720c */ /* 0x001fda0003f06270 */
[----:B------:R-:W-:Y:S05]  /*0be0*/  @P0 BRA `(.L_x_14) ;  /* 0x0000000400e40947 */ /* 0x000fea0003800000 */
[----:B------:R-:W-:Y:S01]  /*0bf0*/  LOP3.LUT R34, R5, 0x3, RZ, 0xc0, !PT ;  /* 0x0000000305227812 */ /* 0x000fe200078ec0ff */
[----:B------:R-:W-:Y:S01]  /*0c00*/  BSSY.RECONVERGENT B2, `(.L_x_15) ;  /* 0x000001d000027945 */ /* 0x000fe20003800200 */
[----:B------:R-:W-:Y:S02]  /*0c10*/  IMAD.MOV.U32 R37, RZ, RZ, R25 ;  /* 0x000000ffff257224 */ /* 0x000fe400078e0019 */
[----:B------:R-:W-:-:S13]  /*0c20*/  ISETP.NE.AND P0, PT, R34, 0x3, PT ;  /* 0x000000032200780c */ /* 0x000fda0003f05270 */
[----:B------:R-:W-:Y:S05]  /*0c30*/  @!P0 BRA `(.L_x_16) ;  /* 0x0000000000648947 */ /* 0x000fea0003800000 */
[----:B------:R-:W-:-:S05]  /*0c40*/  IMAD.WIDE R14, R25, 0x4, R16 ;  /* 0x00000004190e7825 */ /* 0x000fca00078e0210 */
[----:B------:R-:W2:Y:S02]  /*0c50*/  LDG.E R21, desc[UR36][R14.64] ;  /* 0x000000240e157981 */ /* 0x000ea4000c1e1900 */
[----:B--2---:R-:W-:-:S06]  /*0c60*/  IMAD.WIDE R20, R21, 0x4, R16 ;  /* 0x0000000415147825 */ /* 0x004fcc00078e0210 */
[----:B------:R-:W2:Y:S01]  /*0c70*/  LDG.E R21, desc[UR36][R20.64] ;  /* 0x0000002414157981 */ /* 0x000ea2000c1e1900 */
[----:B------:R-:W-:Y:S01]  /*0c80*/  IMAD.WIDE R12, R25, 0x4, R18 ;  /* 0x00000004190c7825 */ /* 0x000fe200078e0212 */
[----:B------:R-:W-:Y:S02]  /*0c90*/  ISETP.NE.AND P0, PT, R34, RZ, PT ;  /* 0x000000ff2200720c */ /* 0x000fe40003f05270 */
[----:B------:R-:W-:Y:S02]  /*0ca0*/  MOV R37, R29 ;  /* 0x0000001d00257202 */ /* 0x000fe40000000f00 */
[----:B--2---:R0:W-:Y:S09]  /*0cb0*/  STG.E desc[UR36][R12.64], R21 ;  /* 0x000000150c007986 */ /* 0x0041f2000c101924 */
[----:B------:R-:W-:Y:S05]  /*0cc0*/  @!P0 BRA `(.L_x_16) ;  /* 0x0000000000408947 */ /* 0x000fea0003800000 */
[----:B------:R-:W-:-:S05]  /*0cd0*/  IMAD.WIDE R14, R2, 0x4, R14 ;  /* 0x00000004020e7825 */ /* 0x000fca00078e020e */
[----:B0-----:R-:W2:Y:S02]  /*0ce0*/  LDG.E R21, desc[UR36][R14.64] ;  /* 0x000000240e157981 */ /* 0x001ea4000c1e1900 */
[----:B--2---:R-:W-:-:S06]  /*0cf0*/  IMAD.WIDE R20, R21, 0x4, R16 ;  /* 0x0000000415147825 */ /* 0x004fcc00078e0210 */
[----:B------:R-:W2:Y:S01]  /*0d00*/  LDG.E R21, desc[UR36][R20.64] ;  /* 0x0000002414157981 */ /* 0x000ea2000c1e1900 */
[----:B------:R-:W-:Y:S01]  /*0d10*/  IMAD.WIDE R12, R2, 0x4, R12 ;  /* 0x00000004020c7825 */ /* 0x000fe200078e020c */
[----:B------:R-:W-:-:S03]  /*0d20*/  ISETP.NE.AND P0, PT, R34, 0x1, PT ;  /* 0x000000012200780c */ /* 0x000fc60003f05270 */
[----:B------:R-:W-:Y:S01]  /*0d30*/  IMAD.MOV.U32 R37, RZ, RZ, R3 ;  /* 0x000000ffff257224 */ /* 0x000fe200078e0003 */
[----:B--2---:R1:W-:Y:S09]  /*0d40*/  STG.E desc[UR36][R12.64], R21 ;  /* 0x000000150c007986 */ /* 0x0043f2000c101924 */
[----:B------:R-:W-:Y:S05]  /*0d50*/  @!P0 BRA `(.L_x_16) ;  /* 0x00000000001c8947 */ /* 0x000fea0003800000 */
[----:B-1----:R-:W-:-:S05]  /*0d60*/  IMAD.WIDE R20, R2, 0x4, R14 ;  /* 0x0000000402147825 */ /* 0x002fca00078e020e */
[----:B------:R-:W2:Y:S02]  /*0d70*/  LDG.E R15, desc[UR36][R20.64] ;  /* 0x00000024140f7981 */ /* 0x000ea4000c1e1900 */
[----:B--2---:R-:W-:-:S06]  /*0d80*/  IMAD.WIDE R14, R15, 0x4, R16 ;  /* 0x000000040f0e7825 */ /* 0x004fcc00078e0210 */
[----:B------:R-:W2:Y:S01]  /*0d90*/  LDG.E R15, desc[UR36][R14.64] ;  /* 0x000000240e0f7981 */ /* 0x000ea2000c1e1900 */
[----:B------:R-:W-:-:S04]  /*0da0*/  IMAD.WIDE R12, R2, 0x4, R12 ;  /* 0x00000004020c7825 */ /* 0x000fc800078e020c */
[----:B------:R-:W-:Y:S01]  /*0db0*/  IMAD.IADD R37, R2, 0x1, R3 ;  /* 0x0000000102257824 */ /* 0x000fe200078e0203 */
[----:B--2---:R2:W-:Y:S06]  /*0dc0*/  STG.E desc[UR36][R12.64], R15 ;  /* 0x0000000f0c007986 */ /* 0x0045ec000c101924 */
.L_x_16:
[----:B------:R-:W-:Y:S05]  /*0dd0*/  BSYNC.RECONVERGENT B2 ;  /* 0x0000000000027941 */ /* 0x000fea0003800200 */
.L_x_15:
[----:B------:R-:W-:Y:S01]  /*0de0*/  ISETP.GE.U32.AND P0, PT, R5, 0x3, PT ;  /* 0x000000030500780c */ /* 0x000fe20003f06070 */
[----:B------:R-:W-:Y:S01]  /*0df0*/  BSSY.RECONVERGENT B2, `(.L_x_17) ;  /* 0x000001e000027945 */ /* 0x000fe20003800200 */
[----:B------:R-:W-:-:S11]  /*0e00*/  ISETP.NE.AND P1, PT, R34, 0x3, PT ;  /* 0x000000032200780c */ /* 0x000fd60003f25270 */
[----:B------:R-:W-:Y:S05]  /*0e10*/  @!P0 BRA `(.L_x_18) ;  /* 0x00000000006c8947 */ /* 0x000fea0003800000 */
.L_x_19:
[----:B---3--:R-:W-:-:S05]  /*0e20*/  IMAD.WIDE R32, R37, 0x4, R16 ;  /* 0x0000000425207825 */ /* 0x008fca00078e0210 */
[----:B012---:R-:W2:Y:S02]  /*0e30*/  LDG.E R13, desc[UR36][R32.64] ;  /* 0x00000024200d7981 */ /* 0x007ea4000c1e1900 */
[----:B--2---:R-:W-:-:S05]  /*0e40*/  IMAD.WIDE R12, R13, 0x4, R16 ;  /* 0x000000040d0c7825 */ /* 0x004fca00078e0210 */
[----:B------:R0:W2:Y:S01]  /*0e50*/  LDG.E R21, desc[UR36][R12.64] ;  /* 0x000000240c157981 */ /* 0x0000a2000c1e1900 */
[----:B------:R-:W-:-:S04]  /*0e60*/  IMAD.WIDE R14, R37, 0x4, R18 ;  /* 0x00000004250e7825 */ /* 0x000fc800078e0212 */
[----:B0-----:R-:W-:Y:S01]  /*0e70*/  IMAD.WIDE R12, R2, 0x4, R32 ;  /* 0x00000004020c7825 */ /* 0x001fe200078e0220 */
[----:B--2---:R0:W-:Y:S04]  /*0e80*/  STG.E desc[UR36][R14.64], R21 ;  /* 0x000000150e007986 */ /* 0x0041e8000c101924 */
[----:B------:R-:W0:Y:S02]  /*0e90*/  LDG.E R27, desc[UR36][R12.64] ;  /* 0x000000240c1b7981 */ /* 0x000e24000c1e1900 */
[----:B0-----:R-:W-:-:S06]  /*0ea0*/  IMAD.WIDE R20, R27, 0x4, R16 ;  /* 0x000000041b147825 */ /* 0x001fcc00078e0210 */
[----:B------:R-:W2:Y:S01]  /*0eb0*/  LDG.E R20, desc[UR36][R20.64] ;  /* 0x0000002414147981 */ /* 0x000ea2000c1e1900 */
[----:B------:R-:W-:-:S04]  /*0ec0*/  IMAD.WIDE R26, R2, 0x4, R14 ;  /* 0x00000004021a7825 */ /* 0x000fc800078e020e */
[----:B------:R-:W-:Y:S01]  /*0ed0*/  IMAD.WIDE R30, R2, 0x4, R12 ;  /* 0x00000004021e7825 */ /* 0x000fe200078e020c */
[----:B--2---:R0:W-:Y:S04]  /*0ee0*/  STG.E desc[UR36][R26.64], R20 ;  /* 0x000000141a007986 */ /* 0x0041e8000c101924 */
[----:B------:R-:W2:Y:S02]  /*0ef0*/  LDG.E R33, desc[UR36][R30.64] ;  /* 0x000000241e217981 */ /* 0x000ea4000c1e1900 */
[----:B--2---:R-:W-:-:S06]  /*0f00*/  IMAD.WIDE R32, R33, 0x4, R16 ;  /* 0x0000000421207825 */ /* 0x004fcc00078e0210 */
[----:B------:R-:W2:Y:S01]  /*0f10*/  LDG.E R33, desc[UR36][R32.64] ;  /* 0x0000002420217981 */ /* 0x000ea2000c1e1900 */
[----:B------:R-:W-:-:S04]  /*0f20*/  IMAD.WIDE R12, R2, 0x4, R26 ;  /* 0x00000004020c7825 */ /* 0x000fc800078e021a */
[----:B------:R-:W-:Y:S01]  /*0f30*/  IMAD.WIDE R30, R2, 0x4, R30 ;  /* 0x00000004021e7825 */ /* 0x000fe200078e021e */
[----:B--2---:R3:W-:Y:S04]  /*0f40*/  STG.E desc[UR36][R12.64], R33 ;  /* 0x000000210c007986 */ /* 0x0047e8000c101924 */
[----:B------:R-:W2:Y:S02]  /*0f50*/  LDG.E R15, desc[UR36][R30.64] ;  /* 0x000000241e0f7981 */ /* 0x000ea4000c1e1900 */
[----:B--2---:R-:W-:-:S06]  /*0f60*/  IMAD.WIDE R14, R15, 0x4, R16 ;  /* 0x000000040f0e7825 */ /* 0x004fcc00078e0210 */
[----:B------:R-:W2:Y:S01]  /*0f70*/  LDG.E R15, desc[UR36][R14.64] ;  /* 0x000000240e0f7981 */ /* 0x000ea2000c1e1900 */
[----:B0-----:R-:W-:-:S04]  /*0f80*/  IMAD.WIDE R20, R2, 0x4, R12 ;  /* 0x0000000402147825 */ /* 0x001fc800078e020c */
[----:B------:R-:W-:-:S05]  /*0f90*/  IMAD R37, R2, 0x4, R37 ;  /* 0x0000000402257824 */ /* 0x000fca00078e0225 */
[----:B------:R-:W-:Y:S01]  /*0fa0*/  ISETP.GE.AND P0, PT, R37, R36, PT ;  /* 0x000000242500720c */ /* 0x000fe20003f06270 */
[----:B--2---:R3:W-:-:S12]  /*0fb0*/  STG.E desc[UR36][R20.64], R15 ;  /* 0x0000000f14007986 */ /* 0x0047d8000c101924 */
[----:B------:R-:W-:Y:S05]  /*0fc0*/  @!P0 BRA `(.L_x_19) ;  /* 0xfffffffc00948947 */ /* 0x000fea000383ffff */
.L_x_18:
[----:B------:R-:W-:Y:S05]  /*0fd0*/  BSYNC.RECONVERGENT B2 ;  /* 0x0000000000027941 */ /* 0x000fea0003800200 */
.L_x_17:
[----:B------:R-:W-:Y:S01]  /*0fe0*/  BSSY.RECONVERGENT B2, `(.L_x_20) ;  /* 0x000001c000027945 */ /* 0x000fe20003800200 */
[----:B01-3--:R-:W-:-:S03]  /*0ff0*/  MOV R21, R25 ;  /* 0x0000001900157202 */ /* 0x00bfc60000000f00 */
[----:B------:R-:W-:Y:S05]  /*1000*/  @!P1 BRA `(.L_x_21) ;  /* 0x0000000000649947 */ /* 0x000fea0003800000 */
[----:B--2---:R-:W-:-:S05]  /*1010*/  IMAD.WIDE R14, R25, 0x4, R10 ;  /* 0x00000004190e7825 */ /* 0x004fca00078e020a */
[----:B------:R-:W2:Y:S02]  /*1020*/  LDG.E R27, desc[UR36][R14.64] ;  /* 0x000000240e1b7981 */ /* 0x000ea4000c1e1900 */
[----:B--2---:R-:W-:-:S06]  /*1030*/  IMAD.WIDE R26, R27, 0x4, R10 ;  /* 0x000000041b1a7825 */ /* 0x004fcc00078e020a */
[----:B------:R-:W2:Y:S01]  /*1040*/  LDG.E R27, desc[UR36][R26.64] ;  /* 0x000000241a1b7981 */ /* 0x000ea2000c1e1900 */
[----:B------:R-:W-:Y:S01]  /*1050*/  IMAD.WIDE R12, R25, 0x4, R22 ;  /* 0x00000004190c7825 */ /* 0x000fe200078e0216 */
[----:B------:R-:W-:-:S03]  /*1060*/  ISETP.NE.AND P0, PT, R34, RZ, PT ;  /* 0x000000ff2200720c */ /* 0x000fc60003f05270 */
[----:B------:R-:W-:Y:S01]  /*1070*/  IMAD.MOV.U32 R21, RZ, RZ, R29 ;  /* 0x000000ffff157224 */ /* 0x000fe200078e001d */
        /* <DEDUP_REMOVED lines=18> */
.L_x_21:
[----:B------:R-:W-:Y:S05]  /*11a0*/  BSYNC.RECONVERGENT B2 ;  /* 0x0000000000027941 */ /* 0x000fea0003800200 */
.L_x_20:
[----:B------:R-:W-:-:S13]  /*11b0*/  ISETP.GE.U32.AND P0, PT, R5, 0x3, PT ;  /* 0x000000030500780c */ /* 0x000fda0003f06070 */
[----:B------:R-:W-:Y:S05]  /*11c0*/  @!P0 BRA `(.L_x_14) ;  /* 0x00000000006c8947 */ /* 0x000fea0003800000 */
.L_x_22:
[----:B01234-:R-:W-:-:S05]  /*11d0*/  IMAD.WIDE R12, R21, 0x4, R10 ;  /* 0x00000004150c7825 */ /* 0x01ffca00078e020a */
[----:B------:R-:W2:Y:S02]  /*11e0*/  LDG.E R15, desc[UR36][R12.64] ;  /* 0x000000240c0f7981 */ /* 0x000ea4000c1e1900 */
[----:B--2---:R-:W-:-:S05]  /*11f0*/  IMAD.WIDE R14, R15, 0x4, R10 ;  /* 0x000000040f0e7825 */ /* 0x004fca00078e020a */
[----:B------:R-:W2:Y:S01]  /*1200*/  LDG.E R37, desc[UR36][R14.64] ;  /* 0x000000240e257981 */ /* 0x000ea2000c1e1900 */
[----:B------:R-:W-:-:S04]  /*1210*/  IMAD.WIDE R26, R21, 0x4, R22 ;  /* 0x00000004151a7825 */ /* 0x000fc800078e0216 */
[----:B------:R-:W-:Y:S01]  /*1220*/  IMAD.WIDE R30, R2, 0x4, R12 ;  /* 0x00000004021e7825 */ /* 0x000fe200078e020c */
[----:B--2---:R0:W-:Y:S04]  /*1230*/  STG.E desc[UR36][R26.64], R37 ;  /* 0x000000251a007986 */ /* 0x0041e8000c101924 */
[----:B------:R-:W2:Y:S02]  /*1240*/  LDG.E R33, desc[UR36][R30.64] ;  /* 0x000000241e217981 */ /* 0x000ea4000c1e1900 */
[----:B--2---:R-:W-:-:S05]  /*1250*/  IMAD.WIDE R32, R33, 0x4, R10 ;  /* 0x0000000421207825 */ /* 0x004fca00078e020a */
[----:B------:R-:W2:Y:S01]  /*1260*/  LDG.E R20, desc[UR36][R32.64] ;  /* 0x0000002420147981 */ /* 0x000ea2000c1e1900 */
[----:B0-----:R-:W-:-:S04]  /*1270*/  IMAD.WIDE R26, R2, 0x4, R26 ;  /* 0x00000004021a7825 */ /* 0x001fc800078e021a */
[----:B------:R-:W-:Y:S01]  /*1280*/  IMAD.WIDE R14, R2, 0x4, R30 ;  /* 0x00000004020e7825 */ /* 0x000fe200078e021e */
[----:B--2---:R4:W-:Y:S04]  /*1290*/  STG.E desc[UR36][R26.64], R20 ;  /* 0x000000141a007986 */ /* 0x0049e8000c101924 */
[----:B------:R-:W2:Y:S02]  /*12a0*/  LDG.E R13, desc[UR36][R14.64] ;  /* 0x000000240e0d7981 */ /* 0x000ea4000c1e1900 */
[----:B--2---:R-:W-:-:S05]  /*12b0*/  IMAD.WIDE R12, R13, 0x4, R10 ;  /* 0x000000040d0c7825 */ /* 0x004fca00078e020a */
[----:B------:R0:W2:Y:S01]  /*12c0*/  LDG.E R34, desc[UR36][R12.64] ;  /* 0x000000240c227981 */ /* 0x0000a2000c1e1900 */
[----:B------:R-:W-:-:S04]  /*12d0*/  IMAD.WIDE R14, R2, 0x4, R14 ;  /* 0x00000004020e7825 */ /* 0x000fc800078e020e */
[----:B0-----:R-:W-:-:S05]  /*12e0*/  IMAD.WIDE R12, R2, 0x4, R26 ;  /* 0x00000004020c7825 */ /* 0x001fca00078e021a */
[----:B--2---:R4:W-:Y:S04]  /*12f0*/  STG.E desc[UR36][R12.64], R34 ;  /* 0x000000220c007986 */ /* 0x0049e8000c101924 */
[----:B------:R-:W2:Y:S02]  /*1300*/  LDG.E R31, desc[UR36][R14.64] ;  /* 0x000000240e1f7981 */ /* 0x000ea4000c1e1900 */
[----:B--2---:R-:W-:-:S06]  /*1310*/  IMAD.WIDE R30, R31, 0x4, R10 ;  /* 0x000000041f1e7825 */ /* 0x004fcc00078e020a */
[----:B------:R-:W2:Y:S01]  /*1320*/  LDG.E R31, desc[UR36][R30.64] ;  /* 0x000000241e1f7981 */ /* 0x000ea2000c1e1900 */
[C---:B------:R-:W-:Y:S01]  /*1330*/  IMAD.WIDE R32, R2.reuse, 0x4, R12 ;  /* 0x0000000402207825 */ /* 0x040fe200078e020c */
[----:B------:R-:W-:-:S04]  /*1340*/  LEA R21, R2, R21, 0x2 ;  /* 0x0000001502157211 */ /* 0x000fc800078e10ff */
[----:B------:R-:W-:Y:S01]  /*1350*/  ISETP.GE.AND P0, PT, R21, R36, PT ;  /* 0x000000241500720c */ /* 0x000fe20003f06270 */
[----:B--2---:R4:W-:-:S12]  /*1360*/  STG.E desc[UR36][R32.64], R31 ;  /* 0x0000001f20007986 */ /* 0x0049d8000c101924 */
[----:B------:R-:W-:Y:S05]  /*1370*/  @!P0 BRA `(.L_x_22) ;  /* 0xfffffffc00948947 */ /* 0x000fea000383ffff */
.L_x_14:
[----:B------:R-:W-:Y:S05]  /*1380*/  BSYNC.RECONVERGENT B0 ;  /* 0x0000000000007941 */ /* 0x000fea0003800200 */
.L_x_13:
[----:B------:R-:W-:-:S04]  /*1390*/  UISETP.NE.U32.AND UP0, UPT, UR39, URZ, UPT ;  /* 0x000000ff2700728c */ /* 0x000fc8000bf05070 */
[----:B------:R-:W-:-:S06]  /*13a0*/  UISETP.NE.AND.EX UP0, UPT, UR41, URZ, UPT, UP0 ;  /* 0x000000ff2900728c */ /* 0x000fcc000bf05300 */
[----:B------:R-:W-:-:S13]  /*13b0*/  PLOP3.LUT P0, PT, PT, PT, UP0, 0x80, 0x8 ;  /* 0x000000000008781c */ /* 0x000fda0003f0f008 */
[----:B------:R-:W-:Y:S05]  /*13c0*/  @!P0 BRA `(.L_x_23) ;  /* 0x0000002400f88947 */ /* 0x000fea0003800000 */
[----:B------:R-:W-:Y:S01]  /*13d0*/  UMOV UR4, 0xffffffff ;  /* 0xffffffff00047882 */ /* 0x000fe20000000000 */
[----:B------:R-:W-:Y:S02]  /*13e0*/  ISETP.NE.AND P1, PT, R24, RZ, PT ;  /* 0x000000ff1800720c */ /* 0x000fe40003f25270 */
[----:B------:R-:W-:Y:S11]  /*13f0*/  BRA.DIV UR4, `(.L_x_24) ;  /* 0x0000002a04207947 */ /* 0x000ff6000b800000 */
[----:B------:R-:W-:Y:S06]  /*1400*/  BAR.SYNC.DEFER_BLOCKING 0x0 ;  /* 0x0000000000007b1d */ /* 0x000fec0000010000 */
.L_x_85:
[----:B------:R-:W-:Y:S04]  /*1410*/  BSSY B0, `(.L_x_25) ;  /* 0x000001c000007945 */ /* 0x000fe80003800000 */
[----:B------:R-:W-:Y:S05]  /*1420*/  @P1 BRA `(.L_x_26) ;  /* 0x0000000000681947 */ /* 0x000fea0003800000 */
[----:B01234-:R-:W0:Y:S01]  /*1430*/  S2R R13, SR_LANEID ;  /* 0x00000000000d7919 */ /* 0x01fe220000000000 */
[----:B------:R-:W-:Y:S02]  /*1440*/  VOTEU.ANY UR4, UPT, PT ;  /* 0x0000000000047886 */ /* 0x000fe400038e0100 */
[----:B------:R-:W0:Y:S01]  /*1450*/  FLO.U32 R14, UR4 ;  /* 0x00000004000e7d00 */ /* 0x000e2200080e0000 */
[----:B------:R-:W-:Y:S01]  /*1460*/  UPOPC UR5, UR4 ;  /* 0x00000004000572bf */ /* 0x000fe20008000000 */
[----:B0-----:R-:W-:-:S05]  /*1470*/  ISETP.EQ.U32.AND P1, PT, R14, R13, PT ;  /* 0x0000000d0e00720c */ /* 0x001fca0003f22070 */
[----:B------:R-:W-:-:S08]  /*1480*/  IMAD R13, R0, UR5, RZ ;  /* 0x00000005000d7c24 */ /* 0x000fd0000f8e02ff */
        /* <DEDUP_REMOVED lines=10> */
[----:B0-----:R-:W-:-:S04]  /*1530*/  LOP3.LUT R20, R20, UR4, RZ, 0xc0, !PT ;  /* 0x0000000414147c12 */ /* 0x001fc8000f8ec0ff */
[----:B------:R-:W0:Y:S01]  /*1540*/  POPC R12, R20 ;  /* 0x00000014000c7309 */ /* 0x000e220000000000 */
[----:B--2---:R-:W0:Y:S02]  /*1550*/  SHFL.IDX PT, R15, R13, R14, 0x1f ;  /* 0x00001f0e0d0f7589 */ /* 0x004e2400000e0000 */
[----:B0-----:R-:W-:-:S07]  /*1560*/  IMAD R12, R0, R12, R15 ;  /* 0x0000000c000c7224 */ /* 0x001fce00078e020f */
.L_x_27:
[----:B------:R-:W2:Y:S04]  /*1570*/  LD.E.STRONG.GPU R13, desc[UR36][R8.64+0x4] ;  /* 0x00000424080d7980 */ /* 0x000ea8000c10f900 */
[----:B--2---:R-:W-:Y:S01]  /*1580*/  CCTL.IVALL ;  /* 0x00000000ff00798f */ /* 0x004fe20002000000 */
[----:B------:R-:W-:Y:S05]  /*1590*/  YIELD ;  /* 0x0000000000007946 */ /* 0x000fea0003800000 */
[----:B------:R-:W-:-:S04]  /*15a0*/  LOP3.LUT R13, R13, R12, RZ, 0x3c, !PT ;  /* 0x0000000c0d0d7212 */ /* 0x000fc800078e3cff */
[----:B------:R-:W-:-:S13]  /*15b0*/  ISETP.GT.AND P1, PT, R13, -0x1, PT ;  /* 0xffffffff0d00780c */ /* 0x000fda0003f24270 */
[----:B------:R-:W-:Y:S05]  /*15c0*/  @P1 BRA `(.L_x_27) ;  /* 0xfffffffc00e81947 */ /* 0x000fea000383ffff */
.L_x_26:
[----:B------:R-:W-:Y:S05]  /*15d0*/  BSYNC B0 ;  /* 0x0000000000007941 */ /* 0x000fea0003800000 */
.L_x_25:
[----:B------:R-:W-:-:S03]  /*15e0*/  UMOV UR4, 0xffffffff ;  /* 0xffffffff00047882 */ /* 0x000fc60000000000 */
[----:B------:R-:W-:Y:S05]  /*15f0*/  BRA.DIV UR4, `(.L_x_28) ;  /* 0x0000002604d07947 */ /* 0x000fea000b800000 */
[----:B------:R-:W-:Y:S06]  /*1600*/  BAR.SYNC.DEFER_BLOCKING 0x0 ;  /* 0x0000000000007b1d */ /* 0x000fec0000010000 */
.L_x_88:
[----:B------:R-:W-:Y:S01]  /*1610*/  VIADD R4, R4, 0x1 ;  /* 0x0000000104047836 */ /* 0x000fe20000000000 */
[----:B------:R-:W-:Y:S01]  /*1620*/  MOV R14, R16 ;  /* 0x00000010000e7202 */ /* 0x000fe20000000f00 */
[----:B01234-:R-:W-:Y:S01]  /*1630*/  IMAD.MOV.U32 R12, RZ, RZ, R10 ;  /* 0x000000ffff0c7224 */ /* 0x01ffe200078e000a */
[----:B------:R-:W-:Y:S01]  /*1640*/  MOV R16, R18 ;  /* 0x0000001200107202 */ /* 0x000fe20000000f00 */
[----:B------:R-:W-:Y:S01]  /*1650*/  IMAD.MOV.U32 R13, RZ, RZ, R11 ;  /* 0x000000ffff0d7224 */ /* 0x000fe200078e000b */
[----:B------:R-:W-:Y:S01]  /*1660*/  ISETP.NE.AND P1, PT, R4, R35, PT ;  /* 0x000000230400720c */ /* 0x000fe20003f25270 */
[----:B------:R-:W-:Y:S02]  /*1670*/  IMAD.MOV.U32 R15, RZ, RZ, R17 ;  /* 0x000000ffff0f7224 */ /* 0x000fe400078e0011 */
[----:B------:R-:W-:Y:S02]  /*1680*/  IMAD.MOV.U32 R10, RZ, RZ, R22 ;  /* 0x000000ffff0a7224 */ /* 0x000fe400078e0016 */
[----:B------:R-:W-:-:S02]  /*1690*/  IMAD.MOV.U32 R11, RZ, RZ, R23 ;  /* 0x000000ffff0b7224 */ /* 0x000fc400078e0017 */
[----:B------:R-:W-:-:S06]  /*16a0*/  IMAD.MOV.U32 R17, RZ, RZ, R19 ;  /* 0x000000ffff117224 */ /* 0x000fcc00078e0013 */
[----:B------:R-:W-:Y:S05]  /*16b0*/  @P1 BRA `(.L_x_29) ;  /* 0xfffffff400281947 */ /* 0x000fea000383ffff */
.L_x_12:
[----:B------:R-:W-:Y:S05]  /*16c0*/  BSYNC B1 ;  /* 0x0000000000017941 */ /* 0x000fea0003800000 */
.L_x_11:
[----:B------:R-:W-:Y:S05]  /*16d0*/  @P0 BRA `(.L_x_30) ;  /* 0x0000000000040947 */ /* 0x000fea0003800000 */
[----:B------:R-:W-:Y:S05]  /*16e0*/  BPT.TRAP 0x1 ;  /* 0x000000040000795c */ /* 0x000fea0000300000 */
.L_x_30:
[----:B------:R-:W-:Y:S01]  /*16f0*/  UMOV UR4, 0xffffffff ;  /* 0xffffffff00047882 */ /* 0x000fe20000000000 */
[----:B------:R-:W-:Y:S02]  /*1700*/  ISETP.NE.AND P0, PT, R24, RZ, PT ;  /* 0x000000ff1800720c */ /* 0x000fe40003f05270 */
[----:B------:R-:W-:Y:S11]  /*1710*/  BRA.DIV UR4, `(.L_x_31) ;  /* 0x0000002604b87947 */ /* 0x000ff6000b800000 */
[----:B------:R-:W-:Y:S06]  /*1720*/  BAR.SYNC.DEFER_BLOCKING 0x0 ;  /* 0x0000000000007b1d */ /* 0x000fec0000010000 */
.L_x_91:
[----:B------:R-:W0:Y:S01]  /*1730*/  S2R R3, SR_TID.X ;  /* 0x0000000000037919 */ /* 0x000e220000002100 */
[----:B------:R-:W-:Y:S01]  /*1740*/  BSSY B0, `(.L_x_32) ;  /* 0x0000029000007945 */ /* 0x000fe20003800000 */
[----:B------:R-:W1:Y:S01]  /*1750*/  S2R R0, SR_TID.Y ;  /* 0x0000000000007919 */ /* 0x000e620000002200 */
[----:B------:R-:W2:Y:S02]  /*1760*/  S2R R5, SR_TID.Z ;  /* 0x0000000000057919 */ /* 0x000ea40000002300 */
[----:B------:R-:W-:Y:S05]  /*1770*/  @P0 BRA `(.L_x_33) ;  /* 0x0000000000940947 */ /* 0x000fea0003800000 */
[----:B------:R-:W3:Y:S01]  /*1780*/  S2R R11, SR_LANEID ;  /* 0x00000000000b7919 */ /* 0x000ee20000000000 */
[----:B------:R-:W4:Y:S01]  /*1790*/  S2UR UR6, SR_CTAID.Y ;  /* 0x00000000000679c3 */ /* 0x000f220000002600 */
[----:B------:R-:W5:Y:S01]  /*17a0*/  LDCU UR4, c[0x0][0x374] ;  /* 0x00006e80ff0477ac */ /* 0x000f620008000800 */
[----:B------:R-:W0:Y:S06]  /*17b0*/  LDCU UR5, c[0x0][0x378] ;  /* 0x00006f00ff0577ac */ /* 0x000e2c0008000800 */
[----:B------:R-:W1:Y:S01]  /*17c0*/  S2UR UR7, SR_CTAID.Z ;  /* 0x00000000000779c3 */ /* 0x000e620000002700 */
[----:B------:R-:W-:Y:S01]  /*17d0*/  VOTEU.ANY UR9, UPT, PT ;  /* 0x0000000000097886 */ /* 0x000fe200038e0100 */
[----:B------:R-:W-:Y:S01]  /*17e0*/  UIADD3 UR8, UPT, UPT, URZ, -UR40, URZ ;  /* 0x80000028ff087290 */ /* 0x000fe2000fffe0ff */
[----:B------:R-:W3:Y:S08]  /*17f0*/  FLO.U32 R10, UR9 ;  /* 0x00000009000a7d00 */ /* 0x000ef000080e0000 */
[----:B------:R-:W2:Y:S01]  /*1800*/  POPC R4, UR9 ;  /* 0x0000000900047d09 */ /* 0x000ea20008000000 */
[----:B-----5:R-:W-:-:S02]  /*1810*/  UIMAD UR4, UR8, UR4, URZ ;  /* 0x00000004080472a4 */ /* 0x020fc4000f8e02ff */
[----:B----4-:R-:W-:Y:S02]  /*1820*/  UIADD3 UR6, UPT, UPT, UR38, UR6, URZ ;  /* 0x0000000626067290 */ /* 0x010fe4000fffe0ff */
[----:B0-----:R-:W-:Y:S01]  /*1830*/  UIMAD UR4, UR5, UR4, -0x7fffffff ;  /* 0x80000001050474a4 */ /* 0x001fe2000f8e0204 */
[----:B---3--:R-:W-:Y:S01]  /*1840*/  ISETP.EQ.U32.AND P0, PT, R10, R11, PT ;  /* 0x0000000b0a00720c */ /* 0x008fe20003f02070 */
[----:B-1----:R-:W-:-:S04]  /*1850*/  UIADD3 UR7, UPT, UPT, -UR7, URZ, URZ ;  /* 0x000000ff07077290 */ /* 0x002fc8000fffe1ff */
[----:B------:R-:W-:-:S04]  /*1860*/  UISETP.NE.AND UP0, UPT, UR6, UR7, UPT ;  /* 0x000000070600728c */ /* 0x000fc8000bf05270 */
[----:B------:R-:W-:-:S06]  /*1870*/  USEL UR4, UR4, 0x1, !UP0 ;  /* 0x0000000104047887 */ /* 0x000fcc000c000000 */
[----:B--2---:R-:W-:Y:S01]  /*1880*/  IMAD R11, R4, UR4, RZ ;  /* 0x00000004040b7c24 */ /* 0x004fe2000f8e02ff */
        /* <DEDUP_REMOVED lines=13> */
[----:B0-----:R-:W-:-:S07]  /*1960*/  IMAD R4, R13, UR4, R4 ;  /* 0x000000040d047c24 */ /* 0x001fce000f8e0204 */
.L_x_34:
[----:B------:R-:W2:Y:S04]  /*1970*/  LD.E.STRONG.GPU R11, desc[UR36][R8.64+0x4] ;  /* 0x00000424080b7980 */ /* 0x000ea8000c10f900 */
[----:B--2---:R-:W-:Y:S01]  /*1980*/  CCTL.IVALL ;  /* 0x00000000ff00798f */ /* 0x004fe20002000000 */
[----:B------:R-:W-:Y:S05]  /*1990*/  YIELD ;  /* 0x0000000000007946 */ /* 0x000fea0003800000 */
[----:B------:R-:W-:-:S04]  /*19a0*/  LOP3.LUT R11, R11, R4, RZ, 0x3c, !PT ;  /* 0x000000040b0b7212 */ /* 0x000fc800078e3cff */
[----:B------:R-:W-:-:S13]  /*19b0*/  ISETP.GT.AND P0, PT, R11, -0x1, PT ;  /* 0xffffffff0b00780c */ /* 0x000fda0003f04270 */
[----:B------:R-:W-:Y:S05]  /*19c0*/  @P0 BRA `(.L_x_34) ;  /* 0xfffffffc00e80947 */ /* 0x000fea000383ffff */
.L_x_33:
[----:B------:R-:W-:Y:S05]  /*19d0*/  BSYNC B0 ;  /* 0x0000000000007941 */ /* 0x000fea0003800000 */
.L_x_32:
[----:B------:R-:W-:-:S03]  /*19e0*/  UMOV UR4, 0xffffffff ;  /* 0xffffffff00047882 */ /* 0x000fc60000000000 */
[----:B------:R-:W-:Y:S05]  /*19f0*/  BRA.DIV UR4, `(.L_x_35) ;  /* 0x0000002604307947 */ /* 0x000fea000b800000 */
[----:B------:R-:W-:Y:S06]  /*1a00*/  BAR.SYNC.DEFER_BLOCKING 0x0 ;  /* 0x0000000000007b1d */ /* 0x000fec0000010000 */
.L_x_94:
[----:B------:R-:W3:Y:S01]  /*1a10*/  S2R R26, SR_CTAID.Z ;  /* 0x00000000001a7919 */ /* 0x000ee20000002700 */
[----:B------:R-:W3:Y:S01]  /*1a20*/  LDC R29, c[0x0][0x374] ;  /* 0x0000dd00ff1d7b82 */ /* 0x000ee20000000800 */
[----:B------:R-:W1:Y:S01]  /*1a30*/  LDCU UR4, c[0x0][0x364] ;  /* 0x00006c80ff0477ac */ /* 0x000e620008000800 */
[----:B------:R-:W-:Y:S01]  /*1a40*/  HFMA2 R17, -RZ, RZ, 0, 0 ;  /* 0x00000000ff117431 */ /* 0x000fe200000001ff */
[----:B------:R-:W4:Y:S01]  /*1a50*/  S2R R27, SR_CTAID.Y ;  /* 0x00000000001b7919 */ /* 0x000f220000002600 */
[----:B------:R-:W-:Y:S01]  /*1a60*/  IMAD.U32 R16, RZ, RZ, UR38 ;  /* 0x00000026ff107e24 */ /* 0x000fe2000f8e00ff */
[----:B------:R-:W5:Y:S01]  /*1a70*/  LDCU UR5, c[0x0][0x368] ;  /* 0x00006d00ff0577ac */ /* 0x000f620008000800 */
[----:B------:R-:W-:Y:S01]  /*1a80*/  BSSY.RECONVERGENT B6, `(.L_x_36) ;  /* 0x0000025000067945 */ /* 0x000fe20003800200 */
[----:B-12---:R-:W-:Y:S02]  /*1a90*/  IMAD R5, R5, UR4, R0 ;  /* 0x0000000405057c24 */ /* 0x006fe4000f8e0200 */
[----:B------:R-:W-:-:S02]  /*1aa0*/  IMAD R0, R28, UR4, RZ ;  /* 0x000000041c007c24 */ /* 0x000fc4000f8e02ff */
[----:B0-----:R-:W-:Y:S02]  /*1ab0*/  IMAD R28, R5, R28, R3 ;  /* 0x0000001c051c7224 */ /* 0x001fe400078e0203 */
[----:B-----5:R-:W-:-:S03]  /*1ac0*/  IMAD R3, R0, UR5, RZ ;  /* 0x0000000500037c24 */ /* 0x020fc6000f8e02ff */
[----:B------:R-:W-:Y:S01]  /*1ad0*/  IADD3 R5, P1, PT, RZ, -R28, RZ ;  /* 0x8000001cff057210 */ /* 0x000fe20007f3e0ff */
[----:B---3--:R-:W-:-:S05]  /*1ae0*/  IMAD R4, R26, R29, RZ ;  /* 0x0000001d1a047224 */ /* 0x008fca00078e02ff */
[----:B----4-:R-:W-:-:S05]  /*1af0*/  IADD3 R9, P0, PT, R4, R27, RZ ;  /* 0x0000001b04097210 */ /* 0x010fca0007f1e0ff */
[----:B------:R-:W-:Y:S02]  /*1b00*/  IMAD.X R4, RZ, RZ, RZ, P0 ;  /* 0x000000ffff047224 */ /* 0x000fe400000e06ff */
[----:B------:R-:W-:-:S04]  /*1b10*/  IMAD.WIDE.U32 R16, R9, UR40, R16 ;  /* 0x0000002809107c25 */ /* 0x000fc8000f8e0010 */
[----:B------:R-:W-:-:S04]  /*1b20*/  IMAD R9, R4, UR40, RZ ;  /* 0x0000002804097c24 */ /* 0x000fc8000f8e02ff */
[----:B------:R-:W-:Y:S02]  /*1b30*/  IMAD.IADD R0, R17, 0x1, R9 ;  /* 0x0000000111007824 */ /* 0x000fe400078e0209 */
[----:B------:R-:W-:-:S04]  /*1b40*/  IMAD.WIDE.U32 R16, R16, R3, RZ ;  /* 0x0000000310107225 */ /* 0x000fc800078e00ff */
[----:B------:R-:W-:Y:S01]  /*1b50*/  IMAD R3, R0, R3, RZ ;  /* 0x0000000300037224 */ /* 0x000fe200078e02ff */
[----:B------:R-:W-:Y:S01]  /*1b60*/  ISETP.NE.U32.AND P0, PT, R16, R5, PT ;  /* 0x000000051000720c */ /* 0x000fe20003f05070 */
[----:B------:R-:W-:Y:S02]  /*1b70*/  IMAD.X R5, RZ, RZ, -0x1, P1 ;  /* 0xffffffffff057424 */ /* 0x000fe400008e06ff */
[----:B------:R-:W-:-:S05]  /*1b80*/  IMAD.IADD R30, R17, 0x1, R3 ;  /* 0x00000001111e7824 */ /* 0x000fca00078e0203 */
[----:B------:R-:W-:-:S13]  /*1b90*/  ISETP.NE.AND.EX P0, PT, R30, R5, PT, P0 ;  /* 0x000000051e00720c */ /* 0x000fda0003f05300 */
[----:B------:R-:W-:Y:S05]  /*1ba0*/  @P0 BRA `(.L_x_37) ;  /* 0x0000000000480947 */ /* 0x000fea0003800000 */
[----:B------:R-:W0:Y:S08]  /*1bb0*/  LDC R8, c[0x0][0x394] ;  /* 0x0000e500ff087b82 */ /* 0x000e300000000800 */
[----:B------:R-:W1:Y:S08]  /*1bc0*/  LDC R9, c[0x0][0x398] ;  /* 0x0000e600ff097b82 */ /* 0x000e700000000800 */
[----:B------:R-:W2:Y:S01]  /*1bd0*/  S2UR UR5, SR_CgaCtaId ;  /* 0x00000000000579c3 */ /* 0x000ea20000008800 */
[----:B------:R-:W-:Y:S01]  /*1be0*/  UMOV UR4, 0x400 ;  /* 0x0000040000047882 */ /* 0x000fe20000000000 */
[----:B------:R-:W-:Y:S01]  /*1bf0*/  MOV R12, 0x0 ;  /* 0x00000000000c7802 */ /* 0x000fe20000000f00 */
[----:B------:R-:W3:Y:S01]  /*1c00*/  LDCU.64 UR6, c[0x4][0x8] ;  /* 0x01000100ff0677ac */ /* 0x000ee20008000a00 */
[----:B0-----:R-:W-:-:S05]  /*1c10*/  IMAD.WIDE R4, R8, 0x4, R18 ;  /* 0x0000000408047825 */ /* 0x001fca00078e0212 */
[----:B------:R3:W4:Y:S01]  /*1c20*/  LDG.E R10, desc[UR36][R4.64] ;  /* 0x00000024040a7981 */ /* 0x000722000c1e1900 */
[----:B-1----:R-:W-:-:S05]  /*1c30*/  IMAD.WIDE R14, R9, 0x4, R22 ;  /* 0x00000004090e7825 */ /* 0x002fca00078e0216 */
[----:B------:R-:W4:Y:S01]  /*1c40*/  LDG.E R11, desc[UR36][R14.64] ;  /* 0x000000240e0b7981 */ /* 0x000f22000c1e1900 */
[----:B--2---:R-:W-:Y:S01]  /*1c50*/  ULEA UR4, UR5, UR4, 0x18 ;  /* 0x0000000405047291 */ /* 0x004fe2000f8ec0ff */
[----:B------:R-:W0:Y:S01]  /*1c60*/  LDC.64 R12, c[0x4][R12] ;  /* 0x010000000c0c7b82 */ /* 0x000e220000000a00 */
[----:B---3--:R-:W-:Y:S01]  /*1c70*/  MOV R4, UR6 ;  /* 0x0000000600047c02 */ /* 0x008fe20008000f00 */
[----:B------:R-:W-:-:S06]  /*1c80*/  IMAD.U32 R5, RZ, RZ, UR7 ;  /* 0x00000007ff057e24 */ /* 0x000fcc000f8e00ff */
[----:B----4-:R1:W-:Y:S04]  /*1c90*/  STS.64 [UR4], R10 ;  /* 0x0000000aff007988 */ /* 0x0103e80008000a04 */
[----:B0-----:R1:W-:Y:S02]  /*1ca0*/  STL.128 [R1], R8 ;  /* 0x0000000801007387 */ /* 0x0013e40000100c00 */
[----:B------:R-:W-:-:S07]  /*1cb0*/  LEPC R20, `(.L_x_37) ;  /* 0x000000001014794e */ /* 0x000fce0000000000 */
[----:B-1----:R-:W-:Y:S05]  /*1cc0*/  CALL.ABS.NOINC R12 ;  /* 0x000000000c007343 */ /* 0x002fea0003c00000 */
.L_x_37:
[----:B------:R-:W-:Y:S05]  /*1cd0*/  BSYNC.RECONVERGENT B6 ;  /* 0x0000000000067941 */ /* 0x000fea0003800200 */
.L_x_36:
[----:B------:R-:W-:-:S06]  /*1ce0*/  RPCMOV.32 Rpc.LO, R2 ;  /* 0x0000000200007352 */ /* 0x000fcc0000000000 */
[----:B------:R-:W-:-:S05]  /*1cf0*/  CS2R.32 R2, SR_CgaSize ;  /* 0x0000000000027805 */ /* 0x000fca0000008a00 */
[----:B------:R-:W-:-:S05]  /*1d00*/  IMAD R2, R2, -0xa0, RZ ;  /* 0xffffff6002027824 */ /* 0x000fca00078e02ff */
[----:B------:R-:W-:Y:S02]  /*1d10*/  R2UR UR4, R2 ;  /* 0x00000000020472ca */ /* 0x000fe400000e0000 */
[----:B------:R-:W-:-:S12]  /*1d20*/  RPCMOV.32 R2, Rpc.LO ;  /* 0x0000000000027353 */ /* 0x000fd80000000000 */
[----:B------:R-:W0:Y:S01]  /*1d30*/  LDCU UR4, c[0x0][UR4+0x258] ;  /* 0x00004b00040477ac */ /* 0x000e220008000800 */
[----:B------:R-:W-:-:S06]  /*1d40*/  RPCMOV.32 Rpc.LO, R2 ;  /* 0x0000000200007352 */ /* 0x000fcc0000000000 */
[----:B------:R-:W-:-:S05]  /*1d50*/  CS2R.32 R2, SR_CgaSize ;  /* 0x0000000000027805 */ /* 0x000fca0000008a00 */
[----:B------:R-:W-:-:S05]  /*1d60*/  IMAD R2, R2, -0xa0, RZ ;  /* 0xffffff6002027824 */ /* 0x000fca00078e02ff */
[----:B------:R-:W-:Y:S02]  /*1d70*/  R2UR UR5, R2 ;  /* 0x00000000020572ca */ /* 0x000fe400000e0000 */
[----:B------:R-:W-:-:S12]  /*1d80*/  RPCMOV.32 R2, Rpc.LO ;  /* 0x0000000000027353 */ /* 0x000fd80000000000 */
[----:B------:R-:W1:Y:S01]  /*1d90*/  LDCU UR5, c[0x0][UR5+0x254] ;  /* 0x00004a80050577ac */ /* 0x000e620008000800 */
[----:B0-----:R-:W-:-:S04]  /*1da0*/  UISETP.NE.U32.AND UP0, UPT, UR4, URZ, UPT ;  /* 0x000000ff0400728c */ /* 0x001fc8000bf05070 */
[----:B-1----:R-:W-:-:S09]  /*1db0*/  UISETP.NE.AND.EX UP0, UPT, UR5, URZ, UPT, UP0 ;  /* 0x000000ff0500728c */ /* 0x002fd2000bf05300 */
[----:B------:R-:W-:Y:S05]  /*1dc0*/  BRA.U UP0, `(.L_x_38) ;  /* 0x0000000100047547 */ /* 0x000fea000b800000 */
[----:B------:R-:W-:Y:S05]  /*1dd0*/  BPT.TRAP 0x1 ;  /* 0x000000040000795c */ /* 0x000fea0000300000 */
.L_x_38:
[----:B------:R-:W-:Y:S01]  /*1de0*/  IMAD.U32 R6, RZ, RZ, UR4 ;  /* 0x00000004ff067e24 */ /* 0x000fe2000f8e00ff */
[----:B------:R-:W-:Y:S01]  /*1df0*/  UMOV UR4, 0xffffffff ;  /* 0xffffffff00047882 */ /* 0x000fe20000000000 */
[----:B------:R-:W-:Y:S01]  /*1e00*/  IMAD.U32 R7, RZ, RZ, UR5 ;  /* 0x00000005ff077e24 */ /* 0x000fe2000f8e00ff */
[----:B------:R-:W-:Y:S01]  /*1e10*/  ISETP.NE.AND P0, PT, R24, RZ, PT ;  /* 0x000000ff1800720c */ /* 0x000fe20003f05270 */
[----:B------:R-:W-:-:S12]  /*1e20*/  BRA.DIV UR4, `(.L_x_39) ;  /* 0x0000002204547947 */ /* 0x000fd8000b800000 */
[----:B------:R-:W-:Y:S06]  /*1e30*/  BAR.SYNC.DEFER_BLOCKING 0x0 ;  /* 0x0000000000007b1d */ /* 0x000fec0000010000 */
.L_x_97:
[----:B------:R-:W-:Y:S04]  /*1e40*/  BSSY B0, `(.L_x_40) ;  /* 0x0000024000007945 */ /* 0x000fe80003800000 */
[----:B------:R-:W-:Y:S05]  /*1e50*/  @P0 BRA `(.L_x_41) ;  /* 0x0000000000880947 */ /* 0x000fea0003800000 */
[----:B------:R-:W0:Y:S01]  /*1e60*/  S2R R9, SR_LANEID ;  /* 0x0000000000097919 */ /* 0x000e220000000000 */
[----:B------:R-:W1:Y:S01]  /*1e70*/  LDC R0, c[0x0][0x378] ;  /* 0x0000de00ff007b82 */ /* 0x000e620000000800 */
[----:B------:R-:W-:Y:S01]  /*1e80*/  VOTEU.ANY UR4, UPT, PT ;  /* 0x0000000000047886 */ /* 0x000fe200038e0100 */
[----:B------:R-:W-:Y:S01]  /*1e90*/  IADD3 R8, PT, PT, RZ, -UR40, RZ ;  /* 0x80000028ff087c10 */ /* 0x000fe2000fffe0ff */
[----:B------:R-:W0:Y:S01]  /*1ea0*/  FLO.U32 R4, UR4 ;  /* 0x0000000400047d00 */ /* 0x000e2200080e0000 */
[----:B------:R-:W-:Y:S01]  /*1eb0*/  VIADD R5, R27, UR38 ;  /* 0x000000261b057c36 */ /* 0x000fe20008000000 */
[----:B------:R-:W-:Y:S02]  /*1ec0*/  UPOPC UR5, UR4 ;  /* 0x00000004000572bf */ /* 0x000fe40008000000 */
[----:B------:R-:W-:Y:S02]  /*1ed0*/  IMAD R3, R8, R29, RZ ;  /* 0x0000001d08037224 */ /* 0x000fe400078e02ff */
[----:B------:R-:W-:-:S05]  /*1ee0*/  IMAD.MOV R8, RZ, RZ, -R26 ;  /* 0x000000ffff087224 */ /* 0x000fca00078e0a1a */
[----:B------:R-:W-:Y:S01]  /*1ef0*/  ISETP.NE.AND P2, PT, R5, R8, PT ;  /* 0x000000080500720c */ /* 0x000fe20003f45270 */
[----:B-1----:R-:W-:-:S05]  /*1f00*/  IMAD R0, R0, R3, -0x7fffffff ;  /* 0x8000000100007424 */ /* 0x002fca00078e0203 */
[----:B------:R-:W-:Y:S02]  /*1f10*/  SEL R0, R0, 0x1, !P2 ;  /* 0x0000000100007807 */ /* 0x000fe40005000000 */
[----:B0-----:R-:W-:-:S03]  /*1f20*/  ISETP.EQ.U32.AND P1, PT, R4, R9, PT ;  /* 0x000000090400720c */ /* 0x001fc60003f22070 */
[----:B------:R-:W-:-:S10]  /*1f30*/  IMAD R3, R0, UR5, RZ ;  /* 0x0000000500037c24 */ /* 0x000fd4000f8e02ff */
        /* <DEDUP_REMOVED lines=13> */
[----:B0-----:R-:W-:-:S07]  /*2010*/  IMAD R0, R0, R8, R5 ;  /* 0x0000000800007224 */ /* 0x001fce00078e0205 */
.L_x_42:
[----:B------:R-:W2:Y:S04]  /*2020*/  LD.E.STRONG.GPU R3, desc[UR36][R6.64+0x4] ;  /* 0x0000042406037980 */ /* 0x000ea8000c10f900 */
[----:B--2---:R-:W-:Y:S01]  /*2030*/  CCTL.IVALL ;  /* 0x00000000ff00798f */ /* 0x004fe20002000000 */
[----:B------:R-:W-:Y:S05]  /*2040*/  YIELD ;  /* 0x0000000000007946 */ /* 0x000fea0003800000 */
[----:B------:R-:W-:-:S04]  /*2050*/  LOP3.LUT R3, R3, R0, RZ, 0x3c, !PT ;  /* 0x0000000003037212 */ /* 0x000fc800078e3cff */
[----:B------:R-:W-:-:S13]  /*2060*/  ISETP.GT.AND P1, PT, R3, -0x1, PT ;  /* 0xffffffff0300780c */ /* 0x000fda0003f24270 */
[----:B------:R-:W-:Y:S05]  /*2070*/  @P1 BRA `(.L_x_42) ;  /* 0xfffffffc00e81947 */ /* 0x000fea000383ffff */
.L_x_41:
[----:B------:R-:W-:Y:S05]  /*2080*/  BSYNC B0 ;  /* 0x0000000000007941 */ /* 0x000fea0003800000 */
.L_x_40:
[----:B------:R-:W-:-:S03]  /*2090*/  UMOV UR4, 0xffffffff ;  /* 0xffffffff00047882 */ /* 0x000fc60000000000 */
[----:B------:R-:W-:Y:S05]  /*20a0*/  BRA.DIV UR4, `(.L_x_43) ;  /* 0x0000001e04e47947 */ /* 0x000fea000b800000 */
[----:B------:R-:W0:Y:S01]  /*20b0*/  S2UR UR5, SR_CgaCtaId ;  /* 0x00000000000579c3 */ /* 0x000e220000008800 */
[----:B------:R-:W-:-:S07]  /*20c0*/  UMOV UR4, 0x400 ;  /* 0x0000040000047882 */ /* 0x000fce0000000000 */
[----:B------:R-:W-:Y:S01]  /*20d0*/  BAR.SYNC.DEFER_BLOCKING 0x0 ;  /* 0x0000000000007b1d */ /* 0x000fe20000010000 */
[----:B0-----:R-:W-:-:S09]  /*20e0*/  ULEA UR4, UR5, UR4, 0x18 ;  /* 0x0000000405047291 */ /* 0x001fd2000f8ec0ff */
[----:B------:R-:W0:Y:S01]  /*20f0*/  LDS.64 R4, [UR4] ;  /* 0x00000004ff047984 */ /* 0x000e220008000a00 */
[----:B------:R-:W-:Y:S06]  /*2100*/  BAR.SYNC.DEFER_BLOCKING 0x0 ;  /* 0x0000000000007b1d */ /* 0x000fec0000010000 */
.L_x_101:
[----:B------:R-:W-:Y:S04]  /*2110*/  BSSY B0, `(.L_x_44) ;  /* 0x0000024000007945 */ /* 0x000fe80003800000 */
[----:B------:R-:W-:Y:S05]  /*2120*/  @P0 BRA `(.L_x_45) ;  /* 0x0000000000880947 */ /* 0x000fea0003800000 */
[----:B------:R-:W1:Y:S01]  /*2130*/  S2R R11, SR_LANEID ;  /* 0x00000000000b7919 */ /* 0x000e620000000000 */
[----:B------:R-:W2:Y:S01]  /*2140*/  LDC R0, c[0x0][0x378] ;  /* 0x0000de00ff007b82 */ /* 0x000ea20000000800 */
[----:B------:R-:W-:Y:S01]  /*2150*/  VOTEU.ANY UR4, UPT, PT ;  /* 0x0000000000047886 */ /* 0x000fe200038e0100 */
[----:B------:R-:W-:Y:S01]  /*2160*/  IMAD R10, RZ, RZ, -UR40 ;  /* 0x80000028ff0a7e24 */ /* 0x000fe2000f8e02ff */
[----:B------:R-:W1:Y:S01]  /*2170*/  FLO.U32 R8, UR4 ;  /* 0x0000000400087d00 */ /* 0x000e6200080e0000 */
[----:B------:R-:W-:Y:S01]  /*2180*/  IADD3 R3, PT, PT, R27, UR38, RZ ;  /* 0x000000261b037c10 */ /* 0x000fe2000fffe0ff */
[----:B------:R-:W-:Y:S01]  /*2190*/  UPOPC UR5, UR4 ;  /* 0x00000004000572bf */ /* 0x000fe20008000000 */
[----:B------:R-:W-:Y:S02]  /*21a0*/  IMAD R9, R10, R29, RZ ;  /* 0x0000001d0a097224 */ /* 0x000fe400078e02ff */
[----:B------:R-:W-:-:S05]  /*21b0*/  IMAD.MOV R10, RZ, RZ, -R26 ;  /* 0x000000ffff0a7224 */ /* 0x000fca00078e0a1a */
[----:B------:R-:W-:Y:S01]  /*21c0*/  ISETP.NE.AND P2, PT, R3, R10, PT ;  /* 0x0000000a0300720c */ /* 0x000fe20003f45270 */
[----:B--2---:R-:W-:-:S05]  /*21d0*/  IMAD R0, R0, R9, -0x7fffffff ;  /* 0x8000000100007424 */ /* 0x004fca00078e0209 */
[----:B------:R-:W-:Y:S02]  /*21e0*/  SEL R0, R0, 0x1, !P2 ;  /* 0x0000000100007807 */ /* 0x000fe40005000000 */
[----:B-1----:R-:W-:-:S03]  /*21f0*/  ISETP.EQ.U32.AND P1, PT, R8, R11, PT ;  /* 0x0000000b0800720c */ /* 0x002fc60003f22070 */
        /* <DEDUP_REMOVED lines=10> */
[----:B------:R-:W1:Y:S02]  /*22a0*/  S2R R10, SR_LTMASK ;  /* 0x00000000000a7919 */ /* 0x000e640000003900 */
[----:B-1----:R-:W-:-:S06]  /*22b0*/  LOP3.LUT R10, R10, UR4, RZ, 0xc0, !PT ;  /* 0x000000040a0a7c12 */ /* 0x002fcc000f8ec0ff */
[----:B------:R-:W1:Y:S01]  /*22c0*/  POPC R10, R10 ;  /* 0x0000000a000a7309 */ /* 0x000e620000000000 */
[----:B--2---:R-:W1:Y:S02]  /*22d0*/  SHFL.IDX PT, R9, R3, R8, 0x1f ;  /* 0x00001f0803097589 */ /* 0x004e6400000e0000 */
[----:B-1----:R-:W-:-:S07]  /*22e0*/  IMAD R0, R0, R10, R9 ;  /* 0x0000000a00007224 */ /* 0x002fce00078e0209 */
.L_x_46:
[----:B------:R-:W2:Y:S04]  /*22f0*/  LD.E.STRONG.GPU R3, desc[UR36][R6.64+0x4] ;  /* 0x0000042406037980 */ /* 0x000ea8000c10f900 */
[----:B--2---:R-:W-:Y:S01]  /*2300*/  CCTL.IVALL ;  /* 0x00000000ff00798f */ /* 0x004fe20002000000 */
[----:B------:R-:W-:Y:S05]  /*2310*/  YIELD ;  /* 0x0000000000007946 */ /* 0x000fea0003800000 */
[----:B------:R-:W-:-:S04]  /*2320*/  LOP3.LUT R3, R3, R0, RZ, 0x3c, !PT ;  /* 0x0000000003037212 */ /* 0x000fc800078e3cff */
[----:B------:R-:W-:-:S13]  /*2330*/  ISETP.GT.AND P1, PT, R3, -0x1, PT ;  /* 0xffffffff0300780c */ /* 0x000fda0003f24270 */
[----:B------:R-:W-:Y:S05]  /*2340*/  @P1 BRA `(.L_x_46) ;  /* 0xfffffffc00e81947 */ /* 0x000fea000383ffff */
.L_x_45:
[----:B------:R-:W-:Y:S05]  /*2350*/  BSYNC B0 ;  /* 0x0000000000007941 */ /* 0x000fea0003800000 */
.L_x_44:
[----:B------:R-:W1:Y:S02]  /*2360*/  LDCU UR4, c[0x0][0x390] ;  /* 0x00007200ff0477ac */ /* 0x000e640008000800 */
[----:B-1----:R-:W-:Y:S01]  /*2370*/  IMAD.U32 R0, RZ, RZ, UR4 ;  /* 0x00000004ff007e24 */ /* 0x002fe2000f8e00ff */
[----:B------:R-:W-:-:S04]  /*2380*/  UMOV UR4, 0xffffffff ;  /* 0xffffffff00047882 */ /* 0x000fc80000000000 */
[----:B------:R-:W-:Y:S01]  /*2390*/  ISETP.GE.AND P1, PT, R25, R0, PT ;  /* 0x000000001900720c */ /* 0x000fe20003f26270 */
[----:B------:R-:W-:-:S12]  /*23a0*/  BRA.DIV UR4, `(.L_x_47) ;  /* 0x0000001e04887947 */ /* 0x000fd8000b800000 */
[----:B------:R-:W-:Y:S06]  /*23b0*/  BAR.SYNC.DEFER_BLOCKING 0x0 ;  /* 0x0000000000007b1d */ /* 0x000fec0000010000 */
.L_x_104:
[----:B------:R-:W-:Y:S04]  /*23c0*/  BSSY.RECONVERGENT B0, `(.L_x_48) ;  /* 0x0000098000007945 */ /* 0x000fe80003800200 */
[----:B------:R-:W-:Y:S05]  /*23d0*/  @P1 BRA `(.L_x_49) ;  /* 0x0000000800581947 */ /* 0x000fea0003800000 */
[----:B------:R-:W1:Y:S01]  /*23e0*/  I2F.U32.RP R10, R2 ;  /* 0x00000002000a7306 */ /* 0x000e620000209000 */
[C---:B------:R-:W-:Y:S01]  /*23f0*/  IMAD.IADD R9, R2.reuse, 0x1, R25 ;  /* 0x0000000102097824 */ /* 0x040fe200078e0219 */
[----:B------:R-:W-:Y:S01]  /*2400*/  IADD3 R11, PT, PT, RZ, -R2, RZ ;  /* 0x80000002ff0b7210 */ /* 0x000fe20007ffe0ff */
[----:B------:R-:W-:Y:S01]  /*2410*/  BSSY.RECONVERGENT B1, `(.L_x_50) ;  /* 0x000003a000017945 */ /* 0x000fe20003800200 */
[----:B------:R-:W-:Y:S02]  /*2420*/  ISETP.NE.U32.AND P3, PT, R2, RZ, PT ;  /* 0x000000ff0200720c */ /* 0x000fe40003f65070 */
[----:B------:R-:W-:Y:S02]  /*2430*/  ISETP.GE.AND P1, PT, R9, R0, PT ;  /* 0x000000000900720c */ /* 0x000fe40003f26270 */
[----:B------:R-:W-:Y:S02]  /*2440*/  VIMNMX R3, PT, PT, R0, R9, !PT ;  /* 0x0000000900037248 */ /* 0x000fe40007fe0100 */
[----:B------:R-:W-:-:S04]  /*2450*/  SEL R8, RZ, 0x1, P1 ;  /* 0x00000001ff087807 */ /* 0x000fc80000800000 */
[----:B------:R-:W-:Y:S01]  /*2460*/  IADD3 R3, PT, PT, R3, -R9, -R8 ;  /* 0x8000000903037210 */ /* 0x000fe20007ffe808 */
[----:B-1----:R-:W1:Y:S02]  /*2470*/  MUFU.RCP R10, R10 ;  /* 0x0000000a000a7308 */ /* 0x002e640000001000 */
[----:B-1----:R-:W-:-:S06]  /*2480*/  VIADD R6, R10, 0xffffffe ;  /* 0x0ffffffe0a067836 */ /* 0x002fcc0000000000 */
[----:B------:R1:W2:Y:S02]  /*2490*/  F2I.FTZ.U32.TRUNC.NTZ R7, R6 ;  /* 0x0000000600077305 */ /* 0x0002a4000021f000 */
[----:B-1----:R-:W-:Y:S02]  /*24a0*/  IMAD.MOV.U32 R6, RZ, RZ, RZ ;  /* 0x000000ffff067224 */ /* 0x002fe400078e00ff */
[----:B--2---:R-:W-:-:S04]  /*24b0*/  IMAD R11, R11, R7, RZ ;  /* 0x000000070b0b7224 */ /* 0x004fc800078e02ff */
[----:B------:R-:W-:-:S06]  /*24c0*/  IMAD.HI.U32 R10, R7, R11, R6 ;  /* 0x0000000b070a7227 */ /* 0x000fcc00078e0006 */
[----:B------:R-:W-:-:S04]  /*24d0*/  IMAD.HI.U32 R7, R10, R3, RZ ;  /* 0x000000030a077227 */ /* 0x000fc800078e00ff */
[----:B------:R-:W-:-:S04]  /*24e0*/  IMAD.MOV R6, RZ, RZ, -R7 ;  /* 0x000000ffff067224 */ /* 0x000fc800078e0a07 */
[----:B------:R-:W-:-:S05]  /*24f0*/  IMAD R3, R2, R6, R3 ;  /* 0x0000000602037224 */ /* 0x000fca00078e0203 */
[----:B------:R-:W-:-:S13]  /*2500*/  ISETP.GE.U32.AND P1, PT, R3, R2, PT ;  /* 0x000000020300720c */ /* 0x000fda0003f26070 */
[----:B------:R-:W-:Y:S01]  /*2510*/  @P1 IADD3 R3, PT, PT, -R2, R3, RZ ;  /* 0x0000000302031210 */ /* 0x000fe20007ffe1ff */
[----:B------:R-:W-:-:S03]  /*2520*/  @P1 VIADD R7, R7, 0x1 ;  /* 0x0000000107071836 */ /* 0x000fc60000000000 */
[----:B------:R-:W-:-:S13]  /*2530*/  ISETP.GE.U32.AND P2, PT, R3, R2, PT ;  /* 0x000000020300720c */ /* 0x000fda0003f46070 */
[----:B------:R-:W-:Y:S01]  /*2540*/  @P2 VIADD R7, R7, 0x1 ;  /* 0x0000000107072836 */ /* 0x000fe20000000000 */
[----:B------:R-:W-:-:S05]  /*2550*/  @!P3 LOP3.LUT R7, RZ, R2, RZ, 0x33, !PT ;  /* 0x00000002ff07b212 */ /* 0x000fca00078e33ff */
[----:B------:R-:W-:-:S05]  /*2560*/  IMAD.IADD R7, R8, 0x1, R7 ;  /* 0x0000000108077824 */ /* 0x000fca00078e0207 */
[C---:B------:R-:W-:Y:S02]  /*2570*/  LOP3.LUT R3, R7.reuse, 0x3, RZ, 0xc0, !PT ;  /* 0x0000000307037812 */ /* 0x040fe400078ec0ff */
[----:B------:R-:W-:Y:S02]  /*2580*/  ISETP.GE.U32.AND P1, PT, R7, 0x3, PT ;  /* 0x000000030700780c */ /* 0x000fe40003f26070 */
[----:B------:R-:W-:Y:S02]  /*2590*/  ISETP.NE.AND P2, PT, R3, 0x3, PT ;  /* 0x000000030300780c */ /* 0x000fe40003f45270 */
[----:B------:R-:W-:-:S11]  /*25a0*/  MOV R3, R25 ;  /* 0x0000001900037202 */ /* 0x000fd60000000f00 */
[----:B------:R-:W-:Y:S05]  /*25b0*/  @!P2 BRA `(.L_x_51) ;  /* 0x00000000007ca947 */ /* 0x000fea0003800000 */
[----:B------:R-:W-:-:S05]  /*25c0*/  VIADD R3, R7, 0x1 ;  /* 0x0000000107037836 */ /* 0x000fca0000000000 */
[----:B------:R-:W-:Y:S01]  /*25d0*/  LOP3.LUT R6, R3, 0x3, RZ, 0xc0, !PT ;  /* 0x0000000303067812 */ /* 0x000fe200078ec0ff */
[----:B------:R-:W-:-:S04]  /*25e0*/  IMAD.MOV.U32 R3, RZ, RZ, R25 ;  /* 0x000000ffff037224 */ /* 0x000fc800078e0019 */
[----:B------:R-:W-:-:S07]  /*25f0*/  IMAD.MOV R20, RZ, RZ, -R6 ;  /* 0x000000ffff147224 */ /* 0x000fce00078e0a06 */
.L_x_52:
[C---:B-1----:R-:W-:Y:S01]  /*2600*/  IMAD.WIDE R8, R3.reuse, 0x4, R18 ;  /* 0x0000000403087825 */ /* 0x042fe200078e0212 */
[----:B------:R-:W1:Y:S01]  /*2610*/  LDCU.128 UR8, c[0x0][0x3d0] ;  /* 0x00007a00ff0877ac */ /* 0x000e620008000c00 */
[----:B------:R-:W-:Y:S02]  /*2620*/  SHF.R.S32.HI R13, RZ, 0x1f, R3 ;  /* 0x0000001fff0d7819 */ /* 0x000fe40000011403 */
[C---:B------:R-:W-:Y:S01]  /*2630*/  IMAD.WIDE R14, R3.reuse, 0x4, R22 ;  /* 0x00000004030e7825 */ /* 0x040fe200078e0216 */
[----:B------:R-:W2:Y:S01]  /*2640*/  LDCU.128 UR4, c[0x0][0x3c0] ;  /* 0x00007800ff0477ac */ /* 0x000ea20008000c00 */
[----:B------:R-:W0:Y:S01]  /*2650*/  LDG.E R9, desc[UR36][R8.64] ;  /* 0x0000002408097981 */ /* 0x000e22000c1e1900 */
[----:B-1----:R-:W-:-:S04]  /*2660*/  IADD3 R6, P3, PT, R3, UR8, RZ ;  /* 0x0000000803067c10 */ /* 0x002fc8000ff7e0ff */
[----:B------:R-:W-:Y:S02]  /*2670*/  IADD3.X R7, PT, PT, R13, UR9, RZ, P3, !PT ;  /* 0x000000090d077c10 */ /* 0x000fe40009ffe4ff */
[----:B0-----:R-:W-:-:S04]  /*2680*/  ISETP.NE.AND P2, PT, R9, R4, PT ;  /* 0x000000040900720c */ /* 0x001fc80003f45270 */
[----:B------:R-:W-:-:S05]  /*2690*/  SEL R21, RZ, 0x1, P2 ;  /* 0x00000001ff157807 */ /* 0x000fca0001000000 */
[----:B------:R1:W-:Y:S04]  /*26a0*/  STG.E.U8 desc[UR36][R6.64], R21 ;  /* 0x0000001506007986 */ /* 0x0003e8000c101124 */
[----:B------:R-:W3:Y:S01]  /*26b0*/  LDG.E R14, desc[UR36][R14.64] ;  /* 0x000000240e0e7981 */ /* 0x000ee2000c1e1900 */
[C---:B------:R-:W-:Y:S02]  /*26c0*/  IADD3 R8, P5, PT, R3.reuse, UR10, RZ ;  /* 0x0000000a03087c10 */ /* 0x040fe4000ffbe0ff */
[C---:B--2---:R-:W-:Y:S02]  /*26d0*/  IADD3 R10, P4, PT, R3.reuse, UR4, RZ ;  /* 0x00000004030a7c10 */ /* 0x044fe4000ff9e0ff */
[----:B------:R-:W-:Y:S01]  /*26e0*/  IADD3 R12, P3, PT, R3, UR6, RZ ;  /* 0x00000006030c7c10 */ /* 0x000fe2000ff7e0ff */
[----:B------:R-:W-:Y:S01]  /*26f0*/  IMAD.IADD R3, R2, 0x1, R3 ;  /* 0x0000000102037824 */ /* 0x000fe200078e0203 */
[----:B------:R-:W-:-:S02]  /*2700*/  IADD3.X R9, PT, PT, R13, UR11, RZ, P5, !PT ;  /* 0x0000000b0d097c10 */ /* 0x000fc4000affe4ff */
[C---:B------:R-:W-:Y:S02]  /*2710*/  IADD3.X R11, PT, PT, R13.reuse, UR5, RZ, P4, !PT ;  /* 0x000000050d0b7c10 */ /* 0x040fe4000a7fe4ff */
[----:B------:R-:W-:Y:S02]  /*2720*/  IADD3.X R13, PT, PT, R13, UR7, RZ, P3, !PT ;  /* 0x000000070d0d7c10 */ /* 0x000fe40009ffe4ff */
[----:B------:R-:W-:Y:S02]  /*2730*/  IADD3 R20, PT, PT, R20, 0x1, RZ ;  /* 0x0000000114147810 */ /* 0x000fe40007ffe0ff */
[----:B---3--:R-:W-:-:S04]  /*2740*/  ISETP.NE.AND P2, PT, R14, R5, PT ;  /* 0x000000050e00720c */ /* 0x008fc80003f45270 */
[----:B------:R-:W-:Y:S02]  /*2750*/  SEL R31, RZ, 0x1, P2 ;  /* 0x00000001ff1f7807 */ /* 0x000fe40001000000 */
[----:B------:R-:W-:-:S03]  /*2760*/  ISETP.NE.AND P2, PT, R20, RZ, PT ;  /* 0x000000ff1400720c */ /* 0x000fc60003f45270 */
[----:B------:R1:W-:Y:S04]  /*2770*/  STG.E.U8 desc[UR36][R8.64], R31 ;  /* 0x0000001f08007986 */ /* 0x0003e8000c101124 */
[----:B------:R1:W-:Y:S04]  /*2780*/  STG.E.U8 desc[UR36][R10.64], RZ ;  /* 0x000000ff0a007986 */ /* 0x0003e8000c101124 */
[----:B------:R1:W-:Y:S02]  /*2790*/  STG.E.U8 desc[UR36][R12.64], RZ ;  /* 0x000000ff0c007986 */ /* 0x0003e4000c101124 */
[----:B------:R-:W-:Y:S05]  /*27a0*/  @P2 BRA `(.L_x_52) ;  /* 0xfffffffc00942947 */ /* 0x000fea000383ffff */
.L_x_51:
[----:B------:R-:W-:Y:S05]  /*27b0*/  BSYNC.RECONVERGENT B1 ;  /* 0x0000000000017941 */ /* 0x000fea0003800200 */
.L_x_50:
[----:B------:R-:W-:Y:S05]  /*27c0*/  @!P1 BRA `(.L_x_49) ;  /* 0x00000004005c9947 */ /* 0x000fea0003800000 */
.L_x_53:
[C---:B----4-:R-:W-:Y:S01]  /*27d0*/  IMAD.WIDE R14, R3.reuse, 0x4, R18 ;  /* 0x00000004030e7825 */ /* 0x050fe200078e0212 */
[----:B------:R-:W2:Y:S04]  /*27e0*/  LDCU.128 UR4, c[0x0][0x3d0] ;  /* 0x00007a00ff0477ac */ /* 0x000ea80008000c00 */
[----:B-1----:R-:W0:Y:S01]  /*27f0*/  LDG.E R7, desc[UR36][R14.64] ;  /* 0x000000240e077981 */ /* 0x002e22000c1e1900 */
[----:B------:R-:W-:Y:S01]  /*2800*/  SHF.R.S32.HI R13, RZ, 0x1f, R3 ;  /* 0x0000001fff0d7819 */ /* 0x000fe20000011403 */
[----:B------:R-:W1:Y:S01]  /*2810*/  LDCU.128 UR8, c[0x0][0x3c0] ;  /* 0x00007800ff0877ac */ /* 0x000e620008000c00 */
[----:B--2---:R-:W-:-:S04]  /*2820*/  IADD3 R20, P2, PT, R3, UR4, RZ ;  /* 0x0000000403147c10 */ /* 0x004fc8000ff5e0ff */
[----:B------:R-:W-:Y:S02]  /*2830*/  IADD3.X R21, PT, PT, R13, UR5, RZ, P2, !PT ;  /* 0x000000050d157c10 */ /* 0x000fe400097fe4ff */
[----:B0-----:R-:W-:Y:S01]  /*2840*/  ISETP.NE.AND P1, PT, R7, R4, PT ;  /* 0x000000040700720c */ /* 0x001fe20003f25270 */
[----:B------:R-:W-:-:S03]  /*2850*/  IMAD.WIDE R6, R3, 0x4, R22 ;  /* 0x0000000403067825 */ /* 0x000fc600078e0216 */
[----:B------:R-:W-:-:S05]  /*2860*/  SEL R31, RZ, 0x1, P1 ;  /* 0x00000001ff1f7807 */ /* 0x000fca0000800000 */
[----:B------:R0:W-:Y:S04]  /*2870*/  STG.E.U8 desc[UR36][R20.64], R31 ;  /* 0x0000001f14007986 */ /* 0x0001e8000c101124 */
[----:B------:R-:W2:Y:S01]  /*2880*/  LDG.E R10, desc[UR36][R6.64] ;  /* 0x00000024060a7981 */ /* 0x000ea2000c1e1900 */
[----:B------:R-:W-:Y:S01]  /*2890*/  IADD3 R8, P2, PT, R3, UR6, RZ ;  /* 0x0000000603087c10 */ /* 0x000fe2000ff5e0ff */
[----:B------:R-:W-:-:S03]  /*28a0*/  IMAD.WIDE R14, R2, 0x4, R14 ;  /* 0x00000004020e7825 */ /* 0x000fc600078e020e */
[----:B------:R-:W-:Y:S02]  /*28b0*/  IADD3.X R9, PT, PT, R13, UR7, RZ, P2, !PT ;  /* 0x000000070d097c10 */ /* 0x000fe400097fe4ff */
[----:B-1----:R-:W-:Y:S02]  /*28c0*/  IADD3 R12, P2, PT, R3, UR10, RZ ;  /* 0x0000000a030c7c10 */ /* 0x002fe4000ff5e0ff */
[----:B--2---:R-:W-:-:S04]  /*28d0*/  ISETP.NE.AND P1, PT, R10, R5, PT ;  /* 0x000000050a00720c */ /* 0x004fc80003f25270 */
[----:B------:R-:W-:Y:S02]  /*28e0*/  SEL R33, RZ, 0x1, P1 ;  /* 0x00000001ff217807 */ /* 0x000fe40000800000 */
[----:B------:R-:W-:-:S03]  /*28f0*/  IADD3 R10, P1, PT, R3, UR8, RZ ;  /* 0x00000008030a7c10 */ /* 0x000fc6000ff3e0ff */
[----:B------:R1:W-:Y:S01]  /*2900*/  STG.E.U8 desc[UR36][R8.64], R33 ;  /* 0x0000002108007986 */ /* 0x0003e2000c101124 */
[C---:B------:R-:W-:Y:S02]  /*2910*/  IADD3.X R11, PT, PT, R13.reuse, UR9, RZ, P1, !PT ;  /* 0x000000090d0b7c10 */ /* 0x040fe40008ffe4ff */
[----:B------:R-:W-:-:S03]  /*2920*/  IADD3.X R13, PT, PT, R13, UR11, RZ, P2, !PT ;  /* 0x0000000b0d0d7c10 */ /* 0x000fc600097fe4ff */
[----:B------:R2:W-:Y:S04]  /*2930*/  STG.E.U8 desc[UR36][R10.64], RZ ;  /* 0x000000ff0a007986 */ /* 0x0005e8000c101124 */
[----:B------:R3:W-:Y:S04]  /*2940*/  STG.E.U8 desc[UR36][R12.64], RZ ;  /* 0x000000ff0c007986 */ /* 0x0007e8000c101124 */
[----:B------:R-:W4:Y:S01]  /*2950*/  LDG.E R35, desc[UR36][R14.64] ;  /* 0x000000240e237981 */ /* 0x000f22000c1e1900 */
[C---:B0-----:R-:W-:Y:S01]  /*2960*/  IADD3 R20, P2, PT, R2.reuse, R20, RZ ;  /* 0x0000001402147210 */ /* 0x041fe20007f5e0ff */
[----:B------:R-:W-:Y:S01]  /*2970*/  IMAD.WIDE R6, R2, 0x4, R6 ;  /* 0x0000000402067825 */ /* 0x000fe200078e0206 */
[----:B------:R-:W-:-:S05]  /*2980*/  SHF.R.S32.HI R31, RZ, 0x1f, R2 ;  /* 0x0000001fff1f7819 */ /* 0x000fca0000011402 */
[----:B------:R-:W-:Y:S01]  /*2990*/  IMAD.X R21, R31, 0x1, R21, P2 ;  /* 0x000000011f157824 */ /* 0x000fe200010e0615 */
[----:B----4-:R-:W-:-:S04]  /*29a0*/  ISETP.NE.AND P1, PT, R35, R4, PT ;  /* 0x000000042300720c */ /* 0x010fc80003f25270 */
[----:B-1----:R-:W-:-:S05]  /*29b0*/  SEL R33, RZ, 0x1, P1 ;  /* 0x00000001ff217807 */ /* 0x002fca0000800000 */
[----:B------:R0:W-:Y:S04]  /*29c0*/  STG.E.U8 desc[UR36][R20.64], R33 ;  /* 0x0000002114007986 */ /* 0x0001e8000c101124 */
[----:B------:R-:W4:Y:S01]  /*29d0*/  LDG.E R32, desc[UR36][R6.64] ;  /* 0x0000002406207981 */ /* 0x000f22000c1e1900 */
[C---:B------:R-:W-:Y:S01]  /*29e0*/  IADD3 R8, P2, PT, R2.reuse, R8, RZ ;  /* 0x0000000802087210 */ /* 0x040fe20007f5e0ff */
[----:B------:R-:W-:-:S04]  /*29f0*/  IMAD.WIDE R14, R2, 0x4, R14 ;  /* 0x00000004020e7825 */ /* 0x000fc800078e020e */
[----:B------:R-:W-:Y:S01]  /*2a00*/  IMAD.X R9, R31, 0x1, R9, P2 ;  /* 0x000000011f097824 */ /* 0x000fe200010e0609 */
[----:B----4-:R-:W-:-:S04]  /*2a10*/  ISETP.NE.AND P1, PT, R32, R5, PT ;  /* 0x000000052000720c */ /* 0x010fc80003f25270 */
[----:B------:R-:W-:Y:S02]  /*2a20*/  SEL R35, RZ, 0x1, P1 ;  /* 0x00000001ff237807 */ /* 0x000fe40000800000 */
[----:B--2---:R-:W-:-:S03]  /*2a30*/  IADD3 R10, P1, PT, R2, R10, RZ ;  /* 0x0000000a020a7210 */ /* 0x004fc60007f3e0ff */
[----:B------:R1:W-:Y:S01]  /*2a40*/  STG.E.U8 desc[UR36][R8.64], R35 ;  /* 0x0000002308007986 */ /* 0x0003e2000c101124 */
[----:B------:R-:W-:Y:S02]  /*2a50*/  IADD3.X R11, PT, PT, R31, R11, RZ, P1, !PT ;  /* 0x0000000b1f0b7210 */ /* 0x000fe40000ffe4ff */
[----:B---3--:R-:W-:-:S03]  /*2a60*/  IADD3 R12, P1, PT, R2, R12, RZ ;  /* 0x0000000c020c7210 */ /* 0x008fc60007f3e0ff */
[----:B------:R2:W-:Y:S02]  /*2a70*/  STG.E.U8 desc[UR36][R10.64], RZ ;  /* 0x000000ff0a007986 */ /* 0x0005e4000c101124 */
[----:B------:R-:W-:-:S05]  /*2a80*/  IMAD.X R13, R31, 0x1, R13, P1 ;  /* 0x000000011f0d7824 */ /* 0x000fca00008e060d */
[----:B------:R3:W-:Y:S04]  /*2a90*/  STG.E.U8 desc[UR36][R12.64], RZ ;  /* 0x000000ff0c007986 */ /* 0x0007e8000c101124 */
[----:B0-----:R-:W4:Y:S01]  /*2aa0*/  LDG.E R33, desc[UR36][R14.64] ;  /* 0x000000240e217981 */ /* 0x001f22000c1e1900 */
[C---:B------:R-:W-:Y:S01]  /*2ab0*/  IADD3 R20, P2, PT, R2.reuse, R20, RZ ;  /* 0x0000001402147210 */ /* 0x040fe20007f5e0ff */
[----:B------:R-:W-:-:S04]  /*2ac0*/  IMAD.WIDE R6, R2, 0x4, R6 ;  /* 0x0000000402067825 */ /* 0x000fc800078e0206 */
[----:B------:R-:W-:Y:S01]  /*2ad0*/  IMAD.X R21, R31, 0x1, R21, P2 ;  /* 0x000000011f157824 */ /* 0x000fe200010e0615 */
[----:B----4-:R-:W-:-:S04]  /*2ae0*/  ISETP.NE.AND P1, PT, R33, R4, PT ;  /* 0x000000042100720c */ /* 0x010fc80003f25270 */
[----:B------:R-:W-:-:S05]  /*2af0*/  SEL R33, RZ, 0x1, P1 ;  /* 0x00000001ff217807 */ /* 0x000fca0000800000 */
[----:B------:R0:W-:Y:S04]  /*2b00*/  STG.E.U8 desc[UR36][R20.64], R33 ;  /* 0x0000002114007986 */ /* 0x0001e8000c101124 */
[----:B------:R-:W4:Y:S01]  /*2b10*/  LDG.E R32, desc[UR36][R6.64] ;  /* 0x0000002406207981 */ /* 0x000f22000c1e1900 */
[C---:B-1----:R-:W-:Y:S01]  /*2b20*/  IADD3 R8, P2, PT, R2.reuse, R8, RZ ;  /* 0x0000000802087210 */ /* 0x042fe20007f5e0ff */
        /* <DEDUP_REMOVED lines=11> */
[----:B------:R-:W4:Y:S01]  /*2be0*/  LDG.E R15, desc[UR36][R14.64] ;  /* 0x000000240e0f7981 */ /* 0x000f22000c1e1900 */
[C---:B0-----:R-:W-:Y:S01]  /*2bf0*/  IADD3 R20, P2, PT, R2.reuse, R20, RZ ;  /* 0x0000001402147210 */ /* 0x041fe20007f5e0ff */
[----:B------:R-:W-:-:S04]  /*2c00*/  IMAD.WIDE R6, R2, 0x4, R6 ;  /* 0x0000000402067825 */ /* 0x000fc800078e0206 */
[----:B------:R-:W-:Y:S01]  /*2c10*/  IMAD.X R21, R31, 0x1, R21, P2 ;  /* 0x000000011f157824 */ /* 0x000fe200010e0615 */
[----:B----4-:R-:W-:-:S04]  /*2c20*/  ISETP.NE.AND P1, PT, R15, R4, PT ;  /* 0x000000040f00720c */ /* 0x010fc80003f25270 */
[----:B------:R-:W-:-:S05]  /*2c30*/  SEL R33, RZ, 0x1, P1 ;  /* 0x00000001ff217807 */ /* 0x000fca0000800000 */
[----:B------:R4:W-:Y:S04]  /*2c40*/  STG.E.U8 desc[UR36][R20.64], R33 ;  /* 0x0000002114007986 */ /* 0x0009e8000c101124 */
[----:B------:R-:W5:Y:S01]  /*2c50*/  LDG.E R6, desc[UR36][R6.64] ;  /* 0x0000002406067981 */ /* 0x000f62000c1e1900 */
[C---:B-1----:R-:W-:Y:S01]  /*2c60*/  IADD3 R8, P2, PT, R2.reuse, R8, RZ ;  /* 0x0000000802087210 */ /* 0x042fe20007f5e0ff */
[C---:B------:R-:W-:Y:S01]  /*2c70*/  IMAD R3, R2.reuse, 0x4, R3 ;  /* 0x0000000402037824 */ /* 0x040fe200078e0203 */
[C---:B--2---:R-:W-:Y:S02]  /*2c80*/  IADD3 R10, P3, PT, R2.reuse, R10, RZ ;  /* 0x0000000a020a7210 */ /* 0x044fe40007f7e0ff */
[----:B---3--:R-:W-:Y:S01]  /*2c90*/  IADD3 R12, P4, PT, R2, R12, RZ ;  /* 0x0000000c020c7210 */ /* 0x008fe20007f9e0ff */
[C---:B------:R-:W-:Y:S01]  /*2ca0*/  IMAD.X R9, R31.reuse, 0x1, R9, P2 ;  /* 0x000000011f097824 */ /* 0x040fe200010e0609 */
[----:B------:R-:W-:-:S03]  /*2cb0*/  IADD3.X R11, PT, PT, R31, R11, RZ, P3, !PT ;  /* 0x0000000b1f0b7210 */ /* 0x000fc60001ffe4ff */
[----:B------:R-:W-:Y:S01]  /*2cc0*/  IMAD.X R13, R31, 0x1, R13, P4 ;  /* 0x000000011f0d7824 */ /* 0x000fe200020e060d */
[----:B-----5:R-:W-:-:S04]  /*2cd0*/  ISETP.NE.AND P1, PT, R6, R5, PT ;  /* 0x000000050600720c */ /* 0x020fc80003f25270 */
[----:B------:R-:W-:Y:S02]  /*2ce0*/  SEL R15, RZ, 0x1, P1 ;  /* 0x00000001ff0f7807 */ /* 0x000fe40000800000 */
[----:B------:R-:W-:-:S03]  /*2cf0*/  ISETP.GE.AND P1, PT, R3, R0, PT ;  /* 0x000000000300720c */ /* 0x000fc60003f26270 */
[----:B------:R4:W-:Y:S04]  /*2d00*/  STG.E.U8 desc[UR36][R8.64], R15 ;  /* 0x0000000f08007986 */ /* 0x0009e8000c101124 */
[----:B------:R4:W-:Y:S04]  /*2d10*/  STG.E.U8 desc[UR36][R10.64], RZ ;  /* 0x000000ff0a007986 */ /* 0x0009e8000c101124 */
[----:B------:R4:W-:Y:S02]  /*2d20*/  STG.E.U8 desc[UR36][R12.64], RZ ;  /* 0x000000ff0c007986 */ /* 0x0009e4000c101124 */
[----:B------:R-:W-:Y:S05]  /*2d30*/  @!P1 BRA `(.L_x_53) ;  /* 0xfffffff800a49947 */ /* 0x000fea000383ffff */
.L_x_49:
[----:B------:R-:W-:Y:S05]  /*2d40*/  BSYNC.RECONVERGENT B0 ;  /* 0x0000000000007941 */ /* 0x000fea0003800200 */
.L_x_48:
[----:B0-----:R-:W-:-:S05]  /*2d50*/  CS2R.32 R4, SR_CgaSize ;  /* 0x0000000000047805 */ /* 0x001fca0000008a00 */
[----:B------:R-:W-:-:S06]  /*2d60*/  IMAD R4, R4, -0xa0, RZ ;  /* 0xffffff6004047824 */ /* 0x000fcc00078e02ff */
[----:B------:R-:W0:Y:S01]  /*2d70*/  LDC R4, c[0x0][R4+0x258] ;  /* 0x0000960004047b82 */ /* 0x000e220000000800 */
[----:B------:R-:W-:Y:S01]  /*2d80*/  UMOV UR4, 0xffffffff ;  /* 0xffffffff00047882 */ /* 0x000fe20000000000 */
[----:B------:R-:W-:-:S05]  /*2d90*/  CS2R.32 R5, SR_CgaSize ;  /* 0x0000000000057805 */ /* 0x000fca0000008a00 */
[----:B------:R-:W-:-:S06]  /*2da0*/  IMAD R5, R5, -0xa0, RZ ;  /* 0xffffff6005057824 */ /* 0x000fcc00078e02ff */
[----:B------:R-:W2:Y:S01]  /*2db0*/  LDC R5, c[0x0][R5+0x254] ;  /* 0x0000950005057b82 */ /* 0x000ea20000000800 */
[----:B------:R-:W-:Y:S05]  /*2dc0*/  BRA.DIV UR4, `(.L_x_54) ;  /* 0x0000001604307947 */ /* 0x000fea000b800000 */
[----:B------:R-:W-:Y:S06]  /*2dd0*/  BAR.SYNC.DEFER_BLOCKING 0x0 ;  /* 0x0000000000007b1d */ /* 0x000fec0000010000 */
.L_x_107:
[----:B------:R-:W-:Y:S01]  /*2de0*/  BSSY B0, `(.L_x_55) ;  /* 0x0000025000007945 */ /* 0x000fe20003800000 */
[----:B------:R-:W-:-:S03]  /*2df0*/  ISETP.GE.AND P2, PT, R25, R0, PT ;  /* 0x000000001900720c */ /* 0x000fc60003f46270 */
[----:B------:R-:W-:Y:S10]  /*2e00*/  @P0 BRA `(.L_x_56) ;  /* 0x0000000000880947 */ /* 0x000ff40003800000 */
[----:B-1--4-:R-:W1:Y:S01]  /*2e10*/  S2R R9, SR_LANEID ;  /* 0x0000000000097919 */ /* 0x012e620000000000 */
[----:B------:R-:W3:Y:S01]  /*2e20*/  LDC R3, c[0x0][0x378] ;  /* 0x0000de00ff037b82 */ /* 0x000ee20000000800 */
[----:B------:R-:W-:Y:S01]  /*2e30*/  VOTEU.ANY UR4, UPT, PT ;  /* 0x0000000000047886 */ /* 0x000fe200038e0100 */
[----:B------:R-:W-:Y:S01]  /*2e40*/  IMAD R10, RZ, RZ, -UR40 ;  /* 0x80000028ff0a7e24 */ /* 0x000fe2000f8e02ff */
[----:B------:R-:W1:Y:S01]  /*2e50*/  FLO.U32 R6, UR4 ;  /* 0x0000000400067d00 */ /* 0x000e6200080e0000 */
[----:B------:R-:W-:Y:S01]  /*2e60*/  IMAD.MOV R8, RZ, RZ, -R26 ;  /* 0x000000ffff087224 */ /* 0x000fe200078e0a1a */
[----:B------:R-:W-:Y:S01]  /*2e70*/  IADD3 R7, PT, PT, R27, UR38, RZ ;  /* 0x000000261b077c10 */ /* 0x000fe2000fffe0ff */
[----:B------:R-:W-:Y:S01]  /*2e80*/  IMAD R10, R10, R29, RZ ;  /* 0x0000001d0a0a7224 */ /* 0x000fe200078e02ff */
[----:B------:R-:W-:Y:S02]  /*2e90*/  UPOPC UR5, UR4 ;  /* 0x00000004000572bf */ /* 0x000fe40008000000 */
[----:B------:R-:W-:Y:S01]  /*2ea0*/  ISETP.NE.AND P1, PT, R7, R8, PT ;  /* 0x000000080700720c */ /* 0x000fe20003f25270 */
[----:B---3--:R-:W-:-:S05]  /*2eb0*/  IMAD R3, R3, R10, -0x7fffffff ;  /* 0x8000000103037424 */ /* 0x008fca00078e020a */
        /* <DEDUP_REMOVED lines=11> */
[----:B0-2---:R-:W2:Y:S01]  /*2f70*/  @P0 ATOM.E.ADD.STRONG.GPU PT, R7, desc[UR36][R4.64+0x4], R7 ;  /* 0x800004070407098a */ /* 0x005ea200081ef124 */
[----:B------:R-:W0:Y:S02]  /*2f80*/  S2R R8, SR_LTMASK ;  /* 0x0000000000087919 */ /* 0x000e240000003900 */
[----:B0-----:R-:W-:-:S06]  /*2f90*/  LOP3.LUT R8, R8, UR4, RZ, 0xc0, !PT ;  /* 0x0000000408087c12 */ /* 0x001fcc000f8ec0ff */
[----:B------:R-:W0:Y:S01]  /*2fa0*/  POPC R8, R8 ;  /* 0x0000000800087309 */ /* 0x000e220000000000 */
[----:B--2---:R-:W0:Y:S02]  /*2fb0*/  SHFL.IDX PT, R6, R7, R6, 0x1f ;  /* 0x00001f0607067589 */ /* 0x004e2400000e0000 */
[----:B0-----:R-:W-:-:S07]  /*2fc0*/  IMAD R3, R3, R8, R6 ;  /* 0x0000000803037224 */ /* 0x001fce00078e0206 */
.L_x_57:
[----:B------:R-:W2:Y:S04]  /*2fd0*/  LD.E.STRONG.GPU R6, desc[UR36][R4.64+0x4] ;  /* 0x0000042404067980 */ /* 0x000ea8000c10f900 */
[----:B--2---:R-:W-:Y:S01]  /*2fe0*/  CCTL.IVALL ;  /* 0x00000000ff00798f */ /* 0x004fe20002000000 */
[----:B------:R-:W-:Y:S05]  /*2ff0*/  YIELD ;  /* 0x0000000000007946 */ /* 0x000fea0003800000 */
[----:B------:R-:W-:-:S04]  /*3000*/  LOP3.LUT R6, R6, R3, RZ, 0x3c, !PT ;  /* 0x0000000306067212 */ /* 0x000fc800078e3cff */
[----:B------:R-:W-:-:S13]  /*3010*/  ISETP.GT.AND P0, PT, R6, -0x1, PT ;  /* 0xffffffff0600780c */ /* 0x000fda0003f04270 */
[----:B------:R-:W-:Y:S05]  /*3020*/  @P0 BRA `(.L_x_57) ;  /* 0xfffffffc00e80947 */ /* 0x000fea000383ffff */
.L_x_56:
[----:B------:R-:W-:Y:S05]  /*3030*/  BSYNC B0 ;  /* 0x0000000000007941 */ /* 0x000fea0003800000 */
.L_x_55:
[----:B------:R-:W-:-:S03]  /*3040*/  UMOV UR4, 0xffffffff ;  /* 0xffffffff00047882 */ /* 0x000fc60000000000 */
[----:B------:R-:W-:Y:S05]  /*3050*/  BRA.DIV UR4, `(.L_x_58) ;  /* 0x0000001204bc7947 */ /* 0x000fea000b800000 */
[----:B------:R-:W-:Y:S06]  /*3060*/  BAR.SYNC.DEFER_BLOCKING 0x0 ;  /* 0x0000000000007b1d */ /* 0x000fec0000010000 */
.L_x_110:
[----:B------:R-:W-:Y:S04]  /*3070*/  BSSY.RECONVERGENT B0, `(.L_x_59) ;  /* 0x0000024000007945 */ /* 0x000fe80003800200 */
[----:B------:R-:W-:Y:S05]  /*3080*/  @P2 BRA `(.L_x_60) ;  /* 0x0000000000882947 */ /* 0x000fea0003800000 */
[----:B------:R-:W-:-:S07]  /*3090*/  IMAD.MOV.U32 R3, RZ, RZ, R25 ;  /* 0x000000ffff037224 */ /* 0x000fce00078e0019 */
.L_x_63:
[----:B------:R-:W3:Y:S01]  /*30a0*/  LDCU.64 UR4, c[0x0][0x3d0] ;  /* 0x00007a00ff0477ac */ /* 0x000ee20008000a00 */
[----:B-1--4-:R-:W-:Y:S02]  /*30b0*/  SHF.R.S32.HI R9, RZ, 0x1f, R3 ;  /* 0x0000001fff097819 */ /* 0x012fe40000011403 */
[----:B---3--:R-:W-:-:S04]  /*30c0*/  IADD3 R12, P0, PT, R3, UR4, RZ ;  /* 0x00000004030c7c10 */ /* 0x008fc8000ff1e0ff */
[----:B------:R-:W-:Y:S01]  /*30d0*/  IADD3.X R13, PT, PT, R9, UR5, RZ, P0, !PT ;  /* 0x00000005090d7c10 */ /* 0x000fe200087fe4ff */
[----:B------:R-:W1:Y:S04]  /*30e0*/  LDCU.64 UR4, c[0x0][0x3d8] ;  /* 0x00007b00ff0477ac */ /* 0x000e680008000a00 */
[----:B------:R-:W3:Y:S02]  /*30f0*/  LDG.E.U8 R12, desc[UR36][R12.64] ;  /* 0x000000240c0c7981 */ /* 0x000ee4000c1e1100 */
[----:B---3--:R-:W-:-:S13]  /*3100*/  ISETP.NE.AND P0, PT, R12, RZ, PT ;  /* 0x000000ff0c00720c */ /* 0x008fda0003f05270 */
[C---:B------:R-:W-:Y:S01]  /*3110*/  @P0 IMAD.WIDE R10, R3.reuse, 0x4, R18 ;  /* 0x00000004030a0825 */ /* 0x040fe200078e0212 */
[----:B------:R-:W3:Y:S05]  /*3120*/  @P0 LDC.64 R6, c[0x0][0x3c0] ;  /* 0x0000f000ff060b82 */ /* 0x000eea0000000a00 */
[----:B------:R-:W3:Y:S01]  /*3130*/  @P0 LDG.E R10, desc[UR36][R10.64] ;  /* 0x000000240a0a0981 */ /* 0x000ee2000c1e1900 */
[----:B-1----:R-:W-:Y:S01]  /*3140*/  IADD3 R8, P2, PT, R3, UR4, RZ ;  /* 0x0000000403087c10 */ /* 0x002fe2000ff5e0ff */
[----:B------:R-:W-:-:S03]  /*3150*/  IMAD.MOV.U32 R0, RZ, RZ, 0x1 ;  /* 0x00000001ff007424 */ /* 0x000fc600078e00ff */
[----:B------:R-:W-:Y:S02]  /*3160*/  IADD3.X R9, PT, PT, R9, UR5, RZ, P2, !PT ;  /* 0x0000000509097c10 */ /* 0x000fe400097fe4ff */
[----:B---3--:R-:W-:-:S04]  /*3170*/  @P0 IADD3 R6, P1, PT, R10, R6, RZ ;  /* 0x000000060a060210 */ /* 0x008fc80007f3e0ff */
[----:B------:R-:W-:-:S05]  /*3180*/  @P0 LEA.HI.X.SX32 R7, R10, R7, 0x1, P1 ;  /* 0x000000070a070211 */ /* 0x000fca00008f0eff */
[----:B------:R1:W-:Y:S04]  /*3190*/  @P0 STG.E.U8 desc[UR36][R6.64], R0 ;  /* 0x0000000006000986 */ /* 0x0003e8000c101124 */
[----:B------:R-:W3:Y:S01]  /*31a0*/  LDG.E.U8 R8, desc[UR36][R8.64] ;  /* 0x0000002408087981 */ /* 0x000ee2000c1e1100 */
[----:B------:R-:W-:Y:S01]  /*31b0*/  BSSY.RECONVERGENT B1, `(.L_x_61) ;  /* 0x000000a000017945 */ /* 0x000fe20003800200 */
[----:B---3--:R-:W-:-:S13]  /*31c0*/  ISETP.NE.AND P0, PT, R8, RZ, PT ;  /* 0x000000ff0800720c */ /* 0x008fda0003f05270 */
[----:B-1----:R-:W-:Y:S05]  /*31d0*/  @!P0 BRA `(.L_x_62) ;  /* 0x00000000001c8947 */ /* 0x002fea0003800000 */
[----:B------:R-:W-:Y:S01]  /*31e0*/  IMAD.WIDE R6, R3, 0x4, R22 ;  /* 0x0000000403067825 */ /* 0x000fe200078e0216 */
[----:B------:R-:W1:Y:S05]  /*31f0*/  LDCU.64 UR4, c[0x0][0x3c8] ;  /* 0x00007900ff0477ac */ /* 0x000e6a0008000a00 */
[----:B------:R-:W1:Y:S01]  /*3200*/  LDG.E R6, desc[UR36][R6.64] ;  /* 0x0000002406067981 */ /* 0x000e62000c1e1900 */
[----:B------:R-:W-:Y:S01]  /*3210*/  HFMA2 R0, -RZ, RZ, 0, 5.9604644775390625e-08 ;  /* 0x00000001ff007431 */ /* 0x000fe200000001ff */
[----:B-1----:R-:W-:-:S04]  /*3220*/  IADD3 R8, P0, PT, R6, UR4, RZ ;  /* 0x0000000406087c10 */ /* 0x002fc8000ff1e0ff */
[----:B------:R-:W-:-:S05]  /*3230*/  LEA.HI.X.SX32 R9, R6, UR5, 0x1, P0 ;  /* 0x0000000506097c11 */ /* 0x000fca00080f0eff */
[----:B------:R1:W-:Y:S04]  /*3240*/  STG.E.U8 desc[UR36][R8.64], R0 ;  /* 0x0000000008007986 */ /* 0x0003e8000c101124 */
.L_x_62:
[----:B------:R-:W-:Y:S05]  /*3250*/  BSYNC.RECONVERGENT B1 ;  /* 0x0000000000017941 */ /* 0x000fea0003800200 */
.L_x_61:
[----:B------:R-:W1:Y:S01]  /*3260*/  LDCU UR4, c[0x0][0x390] ;  /* 0x00007200ff0477ac */ /* 0x000e620008000800 */
[----:B------:R-:W-:Y:S02]  /*3270*/  IMAD.IADD R3, R2, 0x1, R3 ;  /* 0x0000000102037824 */ /* 0x000fe400078e0203 */
[----:B-1----:R-:W-:-:S05]  /*3280*/  IMAD.U32 R0, RZ, RZ, UR4 ;  /* 0x00000004ff007e24 */ /* 0x002fca000f8e00ff */
[----:B------:R-:W-:-:S13]  /*3290*/  ISETP.GE.AND P0, PT, R3, R0, PT ;  /* 0x000000000300720c */ /* 0x000fda0003f06270 */
[----:B------:R-:W-:Y:S05]  /*32a0*/  @!P0 BRA `(.L_x_63) ;  /* 0xfffffffc007c8947 */ /* 0x000fea000383ffff */
.L_x_60:
[----:B------:R-:W-:Y:S05]  /*32b0*/  BSYNC.RECONVERGENT B0 ;  /* 0x0000000000007941 */ /* 0x000fea0003800200 */
.L_x_59:
[----:B0-----:R-:W-:-:S04]  /*32c0*/  ISETP.NE.U32.AND P0, PT, R4, RZ, PT ;  /* 0x000000ff0400720c */ /* 0x001fc80003f05070 */
[----:B--2---:R-:W-:-:S13]  /*32d0*/  ISETP.NE.AND.EX P0, PT, R5, RZ, PT, P0 ;  /* 0x000000ff0500720c */ /* 0x004fda0003f05300 */
[----:B------:R-:W-:Y:S05]  /*32e0*/  @P0 BRA `(.L_x_64) ;  /* 0x0000000000040947 */ /* 0x000fea0003800000 */
[----:B------:R-:W-:Y:S05]  /*32f0*/  BPT.TRAP 0x1 ;  /* 0x000000040000795c */ /* 0x000fea0000300000 */
.L_x_64:
[----:B------:R-:W-:Y:S01]  /*3300*/  UMOV UR4, 0xffffffff ;  /* 0xffffffff00047882 */ /* 0x000fe20000000000 */
[----:B------:R-:W-:Y:S02]  /*3310*/  ISETP.NE.AND P0, PT, R24, RZ, PT ;  /* 0x000000ff1800720c */ /* 0x000fe40003f05270 */
[----:B------:R-:W-:Y:S11]  /*3320*/  BRA.DIV UR4, `(.L_x_65) ;  /* 0x0000001204387947 */ /* 0x000ff6000b800000 */
[----:B------:R-:W-:Y:S06]  /*3330*/  BAR.SYNC.DEFER_BLOCKING 0x0 ;  /* 0x0000000000007b1d */ /* 0x000fec0000010000 */
.L_x_113:
[----:B------:R-:W-:Y:S01]  /*3340*/  BSSY B0, `(.L_x_66) ;  /* 0x0000025000007945 */ /* 0x000fe20003800000 */
[----:B------:R-:W-:-:S03]  /*3350*/  ISETP.GE.AND P1, PT, R25, R0, PT ;  /* 0x000000001900720c */ /* 0x000fc60003f26270 */
[----:B------:R-:W-:Y:S10]  /*3360*/  @P0 BRA `(.L_x_67) ;  /* 0x0000000000880947 */ /* 0x000ff40003800000 */
[----:B-1--4-:R-:W0:Y:S01]  /*3370*/  S2R R9, SR_LANEID ;  /* 0x0000000000097919 */ /* 0x012e220000000000 */
[----:B------:R-:W1:Y:S01]  /*3380*/  LDC R0, c[0x0][0x378] ;  /* 0x0000de00ff007b82 */ /* 0x000e620000000800 */
[----:B------:R-:W-:Y:S01]  /*3390*/  VOTEU.ANY UR4, UPT, PT ;  /* 0x0000000000047886 */ /* 0x000fe200038e0100 */
[----:B------:R-:W-:Y:S01]  /*33a0*/  IMAD R8, RZ, RZ, -UR40 ;  /* 0x80000028ff087e24 */ /* 0x000fe2000f8e02ff */
[----:B------:R-:W0:Y:S01]  /*33b0*/  FLO.U32 R6, UR4 ;  /* 0x0000000400067d00 */ /* 0x000e2200080e0000 */
[----:B------:R-:W-:Y:S01]  /*33c0*/  IADD3 R3, PT, PT, R27, UR38, RZ ;  /* 0x000000261b037c10 */ /* 0x000fe2000fffe0ff */
[----:B------:R-:W-:Y:S01]  /*33d0*/  UPOPC UR5, UR4 ;  /* 0x00000004000572bf */ /* 0x000fe20008000000 */
        /* <DEDUP_REMOVED lines=21> */
.L_x_68:
[----:B------:R-:W2:Y:S04]  /*3530*/  LD.E.STRONG.GPU R3, desc[UR36][R4.64+0x4] ;  /* 0x0000042404037980 */ /* 0x000ea8000c10f900 */
[----:B--2---:R-:W-:Y:S01]  /*3540*/  CCTL.IVALL ;  /* 0x00000000ff00798f */ /* 0x004fe20002000000 */
[----:B------:R-:W-:Y:S05]  /*3550*/  YIELD ;  /* 0x0000000000007946 */ /* 0x000fea0003800000 */
[----:B------:R-:W-:-:S04]  /*3560*/  LOP3.LUT R3, R3, R0, RZ, 0x3c, !PT ;  /* 0x0000000003037212 */ /* 0x000fc800078e3cff */
[----:B------:R-:W-:-:S13]  /*3570*/  ISETP.GT.AND P0, PT, R3, -0x1, PT ;  /* 0xffffffff0300780c */ /* 0x000fda0003f04270 */
[----:B------:R-:W-:Y:S05]  /*3580*/  @P0 BRA `(.L_x_68) ;  /* 0xfffffffc00e80947 */ /* 0x000fea000383ffff */
.L_x_67:
[----:B------:R-:W-:Y:S05]  /*3590*/  BSYNC B0 ;  /* 0x0000000000007941 */ /* 0x000fea0003800000 */
.L_x_66:
[----:B------:R-:W-:-:S03]  /*35a0*/  UMOV UR4, 0xffffffff ;  /* 0xffffffff00047882 */ /* 0x000fc60000000000 */
[----:B------:R-:W-:Y:S05]  /*35b0*/  BRA.DIV UR4, `(.L_x_69) ;  /* 0x0000000e04c47947 */ /* 0x000fea000b800000 */
[----:B------:R-:W-:Y:S06]  /*35c0*/  BAR.SYNC.DEFER_BLOCKING 0x0 ;  /* 0x0000000000007b1d */ /* 0x000fec0000010000 */
.L_x_116:
[----:B------:R-:W-:Y:S01]  /*35d0*/  ISETP.NE.U32.AND P0, PT, R4, RZ, PT ;  /* 0x000000ff0400720c */ /* 0x000fe20003f05070 */
[----:B------:R-:W-:Y:S03]  /*35e0*/  BSSY.RECONVERGENT B0, `(.L_x_70) ;  /* 0x0000020000007945 */ /* 0x000fe60003800200 */
[----:B------:R-:W-:Y:S01]  /*35f0*/  ISETP.NE.AND.EX P0, PT, R5, RZ, PT, P0 ;  /* 0x000000ff0500720c */ /* 0x000fe20003f05300 */
[----:B------:R-:W-:-:S12]  /*3600*/  @P1 BRA `(.L_x_71) ;  /* 0x0000000000741947 */ /* 0x000fd80003800000 */
.L_x_72:
[----:B------:R-:W1:Y:S01]  /*3610*/  LDCU.64 UR4, c[0x0][0x3d0] ;  /* 0x00007a00ff0477ac */ /* 0x000e620008000a00 */
[----:B------:R-:W-:Y:S02]  /*3620*/  SHF.R.S32.HI R14, RZ, 0x1f, R25 ;  /* 0x0000001fff0e7819 */ /* 0x000fe40000011419 */
[----:B-12-4-:R-:W-:-:S04]  /*3630*/  IADD3 R12, P1, PT, R25, UR4, RZ ;  /* 0x00000004190c7c10 */ /* 0x016fc8000ff3e0ff */
[----:B------:R-:W-:Y:S01]  /*3640*/  IADD3.X R13, PT, PT, R14, UR5, RZ, P1, !PT ;  /* 0x000000050e0d7c10 */ /* 0x000fe20008ffe4ff */
[----:B------:R-:W0:Y:S04]  /*3650*/  LDCU.64 UR4, c[0x0][0x3d8] ;  /* 0x00007b00ff0477ac */ /* 0x000e280008000a00 */
[----:B------:R-:W2:Y:S02]  /*3660*/  LDG.E.U8 R0, desc[UR36][R12.64] ;  /* 0x000000240c007981 */ /* 0x000ea4000c1e1100 */
[----:B--2---:R-:W-:-:S13]  /*3670*/  ISETP.NE.AND P1, PT, R0, RZ, PT ;  /* 0x000000ff0000720c */ /* 0x004fda0003f25270 */
[----:B------:R-:W1:Y:S02]  /*3680*/  @P1 LDC.64 R8, c[0x0][0x3c0] ;  /* 0x0000f000ff081b82 */ /* 0x000e640000000a00 */
[----:B-1----:R-:W-:-:S05]  /*3690*/  @P1 IADD3 R8, P2, PT, R25, R8, RZ ;  /* 0x0000000819081210 */ /* 0x002fca0007f5e0ff */
[----:B------:R-:W-:-:S05]  /*36a0*/  @P1 IMAD.X R9, R14, 0x1, R9, P2 ;  /* 0x000000010e091824 */ /* 0x000fca00010e0609 */
[----:B------:R-:W2:Y:S01]  /*36b0*/  @P1 LDG.E.U8 R8, desc[UR36][R8.64] ;  /* 0x0000002408081981 */ /* 0x000ea2000c1e1100 */
[----:B0-----:R-:W-:Y:S01]  /*36c0*/  IADD3 R6, P2, PT, R25, UR4, RZ ;  /* 0x0000000419067c10 */ /* 0x001fe2000ff5e0ff */
[----:B------:R-:W0:Y:S03]  /*36d0*/  LDCU UR4, c[0x0][0x390] ;  /* 0x00007200ff0477ac */ /* 0x000e260008000800 */
[----:B------:R-:W-:Y:S02]  /*36e0*/  IADD3.X R7, PT, PT, R14, UR5, RZ, P2, !PT ;  /* 0x000000050e077c10 */ /* 0x000fe400097fe4ff */
[----:B--2---:R-:W-:-:S04]  /*36f0*/  ISETP.NE.AND P1, PT, R8, RZ, P1 ;  /* 0x000000ff0800720c */ /* 0x004fc80000f25270 */
[----:B------:R-:W-:-:S05]  /*3700*/  SEL R3, RZ, 0x1, !P1 ;  /* 0x00000001ff037807 */ /* 0x000fca0004800000 */
[----:B------:R2:W-:Y:S04]  /*3710*/  STG.E.U8 desc[UR36][R12.64], R3 ;  /* 0x000000030c007986 */ /* 0x0005e8000c101124 */
[----:B------:R-:W3:Y:S02]  /*3720*/  LDG.E.U8 R0, desc[UR36][R6.64] ;  /* 0x0000002406007981 */ /* 0x000ee4000c1e1100 */
[----:B---3--:R-:W-:-:S13]  /*3730*/  ISETP.NE.AND P1, PT, R0, RZ, PT ;  /* 0x000000ff0000720c */ /* 0x008fda0003f25270 */
[----:B------:R-:W1:Y:S02]  /*3740*/  @P1 LDC.64 R10, c[0x0][0x3c8] ;  /* 0x0000f200ff0a1b82 */ /* 0x000e640000000a00 */
[----:B-1----:R-:W-:-:S05]  /*3750*/  @P1 IADD3 R10, P2, PT, R25, R10, RZ ;  /* 0x0000000a190a1210 */ /* 0x002fca0007f5e0ff */
[----:B------:R-:W-:-:S05]  /*3760*/  @P1 IMAD.X R11, R14, 0x1, R11, P2 ;  /* 0x000000010e0b1824 */ /* 0x000fca00010e060b */
[----:B------:R-:W3:Y:S01]  /*3770*/  @P1 LDG.E.U8 R10, desc[UR36][R10.64] ;  /* 0x000000240a0a1981 */ /* 0x000ee2000c1e1100 */
[----:B------:R-:W-:Y:S02]  /*3780*/  IADD3 R25, PT, PT, R2, R25, RZ ;  /* 0x0000001902197210 */ /* 0x000fe40007ffe0ff */
[----:B---3--:R-:W-:-:S04]  /*3790*/  ISETP.NE.AND P1, PT, R10, RZ, P1 ;  /* 0x000000ff0a00720c */ /* 0x008fc80000f25270 */
[----:B------:R-:W-:Y:S02]  /*37a0*/  SEL R9, RZ, 0x1, !P1 ;  /* 0x00000001ff097807 */ /* 0x000fe40004800000 */
[----:B0-----:R-:W-:-:S03]  /*37b0*/  ISETP.GE.AND P1, PT, R25, UR4, PT ;  /* 0x0000000419007c0c */ /* 0x001fc6000bf26270 */
[----:B------:R2:W-:Y:S10]  /*37c0*/  STG.E.U8 desc[UR36][R6.64], R9 ;  /* 0x0000000906007986 */ /* 0x0005f4000c101124 */
[----:B------:R-:W-:Y:S05]  /*37d0*/  @!P1 BRA `(.L_x_72) ;  /* 0xfffffffc008c9947 */ /* 0x000fea000383ffff */
.L_x_71:
[----:B------:R-:W-:Y:S05]  /*37e0*/  BSYNC.RECONVERGENT B0 ;  /* 0x0000000000007941 */ /* 0x000fea0003800200 */
.L_x_70:
[----:B------:R-:W-:Y:S05]  /*37f0*/  @P0 BRA `(.L_x_73) ;  /* 0x0000000000040947 */ /* 0x000fea0003800000 */
[----:B------:R-:W-:Y:S05]  /*3800*/  BPT.TRAP 0x1 ;  /* 0x000000040000795c */ /* 0x000fea0000300000 */
.L_x_73:
[----:B------:R-:W-:Y:S01]  /*3810*/  UMOV UR4, 0xffffffff ;  /* 0xffffffff00047882 */ /* 0x000fe20000000000 */
[----:B------:R-:W-:Y:S02]  /*3820*/  ISETP.NE.AND P1, PT, R24, RZ, PT ;  /* 0x000000ff1800720c */ /* 0x000fe40003f25270 */
[----:B------:R-:W-:Y:S11]  /*3830*/  BRA.DIV UR4, `(.L_x_74) ;  /* 0x0000000e04547947 */ /* 0x000ff6000b800000 */
[----:B------:R-:W-:Y:S06]  /*3840*/  BAR.SYNC.DEFER_BLOCKING 0x0 ;  /* 0x0000000000007b1d */ /* 0x000fec0000010000 */
.L_x_119:
[----:B--2---:R-:W-:Y:S01]  /*3850*/  IADD3 R3, P2, PT, RZ, -R28, RZ ;  /* 0x8000001cff037210 */ /* 0x004fe20007f5e0ff */
[----:B------:R-:W-:Y:S03]  /*3860*/  BSSY B0, `(.L_x_75) ;  /* 0x0000027000007945 */ /* 0x000fe60003800000 */
[----:B------:R-:W-:Y:S01]  /*3870*/  ISETP.NE.U32.AND P0, PT, R16, R3, PT ;  /* 0x000000031000720c */ /* 0x000fe20003f05070 */
[----:B------:R-:W-:-:S05]  /*3880*/  IMAD.X R3, RZ, RZ, -0x1, P2 ;  /* 0xffffffffff037424 */ /* 0x000fca00010e06ff */
[----:B------:R-:W-:Y:S01]  /*3890*/  ISETP.NE.AND.EX P0, PT, R30, R3, PT, P0 ;  /* 0x000000031e00720c */ /* 0x000fe20003f05300 */
[----:B------:R-:W-:-:S12]  /*38a0*/  @P1 BRA `(.L_x_76) ;  /* 0x0000000000881947 */ /* 0x000fd80003800000 */
[----:B------:R-:W0:Y:S01]  /*38b0*/  S2R R3, SR_LANEID ;  /* 0x0000000000037919 */ /* 0x000e220000000000 */
[----:B------:R-:W2:Y:S01]  /*38c0*/  LDC R0, c[0x0][0x378] ;  /* 0x0000de00ff007b82 */ /* 0x000ea20000000800 */
[----:B------:R-:W-:Y:S01]  /*38d0*/  VOTEU.ANY UR4, UPT, PT ;  /* 0x0000000000047886 */ /* 0x000fe200038e0100 */
[----:B-1----:R-:W-:Y:S01]  /*38e0*/  IMAD R6, RZ, RZ, -UR40 ;  /* 0x80000028ff067e24 */ /* 0x002fe2000f8e02ff */
[----:B------:R-:W0:Y:S01]  /*38f0*/  FLO.U32 R2, UR4 ;  /* 0x0000000400027d00 */ /* 0x000e2200080e0000 */
[----:B------:R-:W-:Y:S01]  /*3900*/  VIADD R27, R27, UR38 ;  /* 0x000000261b1b7c36 */ /* 0x000fe20008000000 */
[----:B------:R-:W-:Y:S01]  /*3910*/  IADD3 R26, PT, PT, -R26, RZ, RZ ;  /* 0x000000ff1a1a7210 */ /* 0x000fe20007ffe1ff */
[----:B------:R-:W-:Y:S01]  /*3920*/  IMAD R29, R6, R29, RZ ;  /* 0x0000001d061d7224 */ /* 0x000fe200078e02ff */
[----:B------:R-:W-:Y:S02]  /*3930*/  UPOPC UR5, UR4 ;  /* 0x00000004000572bf */ /* 0x000fe40008000000 */
[----:B------:R-:W-:Y:S01]  /*3940*/  ISETP.NE.AND P2, PT, R27, R26, PT ;  /* 0x0000001a1b00720c */ /* 0x000fe20003f45270 */
[----:B--2---:R-:W-:-:S05]  /*3950*/  IMAD R0, R0, R29, -0x7fffffff ;  /* 0x8000000100007424 */ /* 0x004fca00078e021d */
        /* <DEDUP_REMOVED lines=17> */
.L_x_77:
[----:B------:R-:W2:Y:S04]  /*3a70*/  LD.E.STRONG.GPU R3, desc[UR36][R4.64+0x4] ;  /* 0x0000042404037980 */ /* 0x000ea8000c10f900 */
[----:B--2---:R-:W-:Y:S01]  /*3a80*/  CCTL.IVALL ;  /* 0x00000000ff00798f */ /* 0x004fe20002000000 */
[----:B------:R-:W-:Y:S05]  /*3a90*/  YIELD ;  /* 0x0000000000007946 */ /* 0x000fea0003800000 */
[----:B------:R-:W-:-:S04]  /*3aa0*/  LOP3.LUT R3, R3, R0, RZ, 0x3c, !PT ;  /* 0x0000000003037212 */ /* 0x000fc800078e3cff */
[----:B------:R-:W-:-:S13]  /*3ab0*/  ISETP.GT.AND P1, PT, R3, -0x1, PT ;  /* 0xffffffff0300780c */ /* 0x000fda0003f24270 */
[----:B------:R-:W-:Y:S05]  /*3ac0*/  @P1 BRA `(.L_x_77) ;  /* 0xfffffffc00e81947 */ /* 0x000fea000383ffff */
.L_x_76:
[----:B------:R-:W-:Y:S05]  /*3ad0*/  BSYNC B0 ;  /* 0x0000000000007941 */ /* 0x000fea0003800000 */
.L_x_75:
[----:B------:R-:W-:-:S03]  /*3ae0*/  UMOV UR4, 0xffffffff ;  /* 0xffffffff00047882 */ /* 0x000fc60000000000 */
[----:B------:R-:W-:Y:S05]  /*3af0*/  BRA.DIV UR4, `(.L_x_78) ;  /* 0x0000000a04d47947 */ /* 0x000fea000b800000 */
[----:B------:R-:W-:Y:S06]  /*3b00*/  BAR.SYNC.DEFER_BLOCKING 0x0 ;  /* 0x0000000000007b1d */ /* 0x000fec0000010000 */
.L_x_122:
[----:B------:R-:W-:Y:S05]  /*3b10*/  @P0 EXIT ;  /* 0x000000000000094d */ /* 0x000fea0003800000 */
[----:B------:R-:W-:Y:S01]  /*3b20*/  MOV R0, 0x0 ;  /* 0x0000000000007802 */ /* 0x000fe20000000f00 */
[----:B------:R-:W0:Y:S01]  /*3b30*/  LDCU.64 UR4, c[0x4][0x10] ;  /* 0x01000200ff0477ac */ /* 0x000e220008000a00 */
[----:B-1----:R-:W-:Y:S02]  /*3b40*/  CS2R R6, SRZ ;  /* 0x0000000000067805 */ /* 0x002fe4000001ff00 */
[----:B------:R1:W2:Y:S01]  /*3b50*/  LDC.64 R2, c[0x4][R0] ;  /* 0x0100000000027b82 */ /* 0x0002a20000000a00 */
[----:B0-----:R-:W-:Y:S02]  /*3b60*/  IMAD.U32 R4, RZ, RZ, UR4 ;  /* 0x00000004ff047e24 */ /* 0x001fe4000f8e00ff */
[----:B-1----:R-:W-:-:S07]  /*3b70*/  IMAD.U32 R5, RZ, RZ, UR5 ;  /* 0x00000005ff057e24 */ /* 0x002fce000f8e00ff */
[----:B----4-:R-:W-:-:S07]  /*3b80*/  LEPC R20, `(.L_x_79) ;  /* 0x000000001014794e */ /* 0x010fce0000000000 */
[----:B--2---:R-:W-:Y:S05]  /*3b90*/  CALL.ABS.NOINC R2 ;  /* 0x0000000002007343 */ /* 0x004fea0003c00000 */
.L_x_79:
[----:B------:R-:W-:Y:S05]  /*3ba0*/  EXIT ;  /* 0x000000000000794d */ /* 0x000fea0003800000 */
.L_x_23:
[----:B------:R-:W-:Y:S05]  /*3bb0*/  BPT.TRAP 0x1 ;  /* 0x000000040000795c */ /* 0x000fea0000300000 */
.L_x_7:
[----:B01234-:R-:W-:Y:S01]  /*3bc0*/  HFMA2 R13, -RZ, RZ, 0, 0 ;  /* 0x00000000ff0d7431 */ /* 0x01ffe200000001ff */
[----:B------:R-:W-:Y:S01]  /*3bd0*/  BSSY B0, `(.L_x_80) ;  /* 0x0000009000007945 */ /* 0x000fe20003800000 */
[----:B------:R-:W-:Y:S02]  /*3be0*/  IMAD.MOV.U32 R14, RZ, RZ, 0x0 ;  /* 0x00000000ff0e7424 */ /* 0x000fe400078e00ff */
[----:B------:R-:W-:-:S07]  /*3bf0*/  IMAD.MOV.U32 R15, RZ, RZ, -0x1 ;  /* 0xffffffffff0f7424 */ /* 0x000fce00078e00ff */
[----:B------:R-:W-:Y:S05]  /*3c00*/  WARPSYNC.COLLECTIVE.ALL `(.L_x_81) ;  /* 0x0000000000147948 */ /* 0x000fea0003c00000 */
[----:B------:R-:W-:-:S04]  /*3c10*/  SHF.L.U32 R13, R13, 0x10, RZ ;  /* 0x000000100d0d7819 */ /* 0x000fc800000006ff */
[----:B------:R-:W-:-:S05]  /*3c20*/  LOP3.LUT R13, R13, 0xf, R14, 0xf8, !PT ;  /* 0x0000000f0d0d7812 */ /* 0x000fca00078ef80e */
[----:B------:R0:W-:Y:S02]  /*3c30*/  BAR.SYNC.DEFER_BLOCKING R13, R13 ;  /* 0x0000000d0000731d */ /* 0x0001e40000010000 */
[----:B0-----:R-:W-:-:S04]  /*3c40*/  SHF.R.U32 R13, R13, 0x10, RZ ;  /* 0x000000100d0d7819 */ /* 0x001fc800000016ff */
[----:B------:R-:W-:Y:S05]  /*3c50*/  ENDCOLLECTIVE ;  /* 0x000000000000791b */ /* 0x000fea0003800000 */
.L_x_81:
[----:B------:R-:W-:Y:S05]  /*3c60*/  BSYNC B0 ;  /* 0x0000000000007941 */ /* 0x000fea0003800000 */
.L_x_80:
[----:B------:R-:W-:Y:S05]  /*3c70*/  BRA `(.L_x_82) ;  /* 0xffffffc800b87947 */ /* 0x000fea000383ffff */
.L_x_24:
[----:B------:R-:W-:Y:S01]  /*3c80*/  BSSY B0, `(.L_x_83) ;  /* 0x000000a000007945 */ /* 0x000fe20003800000 */
[----:B------:R-:W-:Y:S01]  /*3c90*/  IMAD.MOV.U32 R14, RZ, RZ, 0x0 ;  /* 0x00000000ff0e7424 */ /* 0x000fe200078e00ff */
[----:B--23--:R-:W-:Y:S01]  /*3ca0*/  MOV R15, 0xffffffff ;  /* 0xffffffff000f7802 */ /* 0x00cfe20000000f00 */
[----:B01--4-:R-:W-:-:S07]  /*3cb0*/  IMAD.MOV.U32 R13, RZ, RZ, 0x0 ;  /* 0x00000000ff0d7424 */ /* 0x013fce00078e00ff */
[----:B------:R-:W-:Y:S05]  /*3cc0*/  WARPSYNC.COLLECTIVE.ALL `(.L_x_84) ;  /* 0x0000000000147948 */ /* 0x000fea0003c00000 */
[----:B------:R-:W-:-:S04]  /*3cd0*/  SHF.L.U32 R13, R13, 0x10, RZ ;  /* 0x000000100d0d7819 */ /* 0x000fc800000006ff */
[----:B------:R-:W-:-:S05]  /*3ce0*/  LOP3.LUT R13, R13, 0xf, R14, 0xf8, !PT ;  /* 0x0000000f0d0d7812 */ /* 0x000fca00078ef80e */
[----:B------:R0:W-:Y:S02]  /*3cf0*/  BAR.SYNC.DEFER_BLOCKING R13, R13 ;  /* 0x0000000d0000731d */ /* 0x0001e40000010000 */
[----:B0-----:R-:W-:-:S04]  /*3d00*/  SHF.R.U32 R13, R13, 0x10, RZ ;  /* 0x000000100d0d7819 */ /* 0x001fc800000016ff */
[----:B------:R-:W-:Y:S05]  /*3d10*/  ENDCOLLECTIVE ;  /* 0x000000000000791b */ /* 0x000fea0003800000 */
.L_x_84:
[----:B------:R-:W-:Y:S05]  /*3d20*/  BSYNC B0 ;  /* 0x0000000000007941 */ /* 0x000fea0003800000 */
.L_x_83:
[----:B------:R-:W-:Y:S05]  /*3d30*/  BRA `(.L_x_85) ;  /* 0xffffffd400b47947 */ /* 0x000fea000383ffff */
.L_x_28:
[----:B------:R-:W-:Y:S01]  /*3d40*/  BSSY B0, `(.L_x_86) ;  /* 0x000000a000007945 */ /* 0x000fe20003800000 */
[----:B------:R-:W-:Y:S02]  /*3d50*/  IMAD.MOV.U32 R14, RZ, RZ, 0x0 ;  /* 0x00000000ff0e7424 */ /* 0x000fe400078e00ff */
[----:B01234-:R-:W-:Y:S02]  /*3d60*/  IMAD.MOV.U32 R13, RZ, RZ, 0x0 ;  /* 0x00000000ff0d7424 */ /* 0x01ffe400078e00ff */
[----:B------:R-:W-:-:S07]  /*3d70*/  IMAD.MOV.U32 R15, RZ, RZ, -0x1 ;  /* 0xffffffffff0f7424 */ /* 0x000fce00078e00ff */
[----:B------:R-:W-:Y:S05]  /*3d80*/  WARPSYNC.COLLECTIVE.ALL `(.L_x_87) ;  /* 0x0000000000147948 */ /* 0x000fea0003c00000 */
[----:B------:R-:W-:-:S04]  /*3d90*/  SHF.L.U32 R13, R13, 0x10, RZ ;  /* 0x000000100d0d7819 */ /* 0x000fc800000006ff */
[----:B------:R-:W-:-:S05]  /*3da0*/  LOP3.LUT R13, R13, 0xf, R14, 0xf8, !PT ;  /* 0x0000000f0d0d7812 */ /* 0x000fca00078ef80e */
[----:B------:R0:W-:Y:S02]  /*3db0*/  BAR.SYNC.DEFER_BLOCKING R13, R13 ;  /* 0x0000000d0000731d */ /* 0x0001e40000010000 */
[----:B0-----:R-:W-:-:S04]  /*3dc0*/  SHF.R.U32 R13, R13, 0x10, RZ ;  /* 0x000000100d0d7819 */ /* 0x001fc800000016ff */
[----:B------:R-:W-:Y:S05]  /*3dd0*/  ENDCOLLECTIVE ;  /* 0x000000000000791b */ /* 0x000fea0003800000 */
.L_x_87:
[----:B------:R-:W-:Y:S05]  /*3de0*/  BSYNC B0 ;  /* 0x0000000000007941 */ /* 0x000fea0003800000 */
.L_x_86:
[----:B------:R-:W-:Y:S05]  /*3df0*/  BRA `(.L_x_88) ;  /* 0xffffffd800047947 */ /* 0x000fea000383ffff */
.L_x_31:
[----:B------:R-:W-:Y:S01]  /*3e00*/  HFMA2 R14, -RZ, RZ, 0, 0 ;  /* 0x00000000ff0e7431 */ /* 0x000fe200000001ff */
        /* <DEDUP_REMOVED lines=9> */
.L_x_90:
[----:B------:R-:W-:Y:S05]  /*3ea0*/  BSYNC B0 ;  /* 0x0000000000007941 */ /* 0x000fea0003800000 */
.L_x_89:
[----:B------:R-:W-:Y:S05]  /*3eb0*/  BRA `(.L_x_91) ;  /* 0xffffffd8001c7947 */ /* 0x000fea000383ffff */
.L_x_35:
[----:B------:R-:W-:Y:S01]  /*3ec0*/  BSSY B0, `(.L_x_92) ;  /* 0x000000a000007945 */ /* 0x000fe20003800000 */
[----:B------:R-:W-:Y:S01]  /*3ed0*/  IMAD.MOV.U32 R14, RZ, RZ, 0x0 ;  /* 0x00000000ff0e7424 */ /* 0x000fe200078e00ff */
[----:B------:R-:W-:Y:S01]  /*3ee0*/  MOV R13, 0x0 ;  /* 0x00000000000d7802 */ /* 0x000fe20000000f00 */
[----:B------:R-:W-:-:S07]  /*3ef0*/  IMAD.MOV.U32 R15, RZ, RZ, -0x1 ;  /* 0xffffffffff0f7424 */ /* 0x000fce00078e00ff */
[----:B012---:R-:W-:Y:S05]  /*3f00*/  WARPSYNC.COLLECTIVE.ALL `(.L_x_93) ;  /* 0x0000000000147948 */ /* 0x007fea0003c00000 */
[----:B------:R-:W-:-:S04]  /*3f10*/  SHF.L.U32 R13, R13, 0x10, RZ ;  /* 0x000000100d0d7819 */ /* 0x000fc800000006ff */
[----:B------:R-:W-:-:S05]  /*3f20*/  LOP3.LUT R13, R13, 0xf, R14, 0xf8, !PT ;  /* 0x0000000f0d0d7812 */ /* 0x000fca00078ef80e */
[----:B------:R3:W-:Y:S02]  /*3f30*/  BAR.SYNC.DEFER_BLOCKING R13, R13 ;  /* 0x0000000d0000731d */ /* 0x0007e40000010000 */
[----:B---3--:R-:W-:-:S04]  /*3f40*/  SHF.R.U32 R13, R13, 0x10, RZ ;  /* 0x000000100d0d7819 */ /* 0x008fc800000016ff */
[----:B012---:R-:W-:Y:S05]  /*3f50*/  ENDCOLLECTIVE ;  /* 0x000000000000791b */ /* 0x007fea0003800000 */
.L_x_93:
[----:B------:R-:W-:Y:S05]  /*3f60*/  BSYNC B0 ;  /* 0x0000000000007941 */ /* 0x000fea0003800000 */
.L_x_92:
[----:B------:R-:W-:Y:S05]  /*3f70*/  BRA `(.L_x_94) ;  /* 0xffffffd800a47947 */ /* 0x000fea000383ffff */
.L_x_39:
[----:B------:R-:W-:Y:S01]  /*3f80*/  BSSY B0, `(.L_x_95) ;  /* 0x000000a000007945 */ /* 0x000fe20003800000 */
[----:B------:R-:W-:Y:S01]  /*3f90*/  IMAD.MOV.U32 R14, RZ, RZ, 0x0 ;  /* 0x00000000ff0e7424 */ /* 0x000fe200078e00ff */
[----:B------:R-:W-:Y:S01]  /*3fa0*/  MOV R15, 0xffffffff ;  /* 0xffffffff000f7802 */ /* 0x000fe20000000f00 */
[----:B------:R-:W-:-:S07]  /*3fb0*/  IMAD.MOV.U32 R13, RZ, RZ, 0x0 ;  /* 0x00000000ff0d7424 */ /* 0x000fce00078e00ff */
[----:B------:R-:W-:Y:S05]  /*3fc0*/  WARPSYNC.COLLECTIVE.ALL `(.L_x_96) ;  /* 0x0000000000147948 */ /* 0x000fea0003c00000 */
[----:B------:R-:W-:-:S04]  /*3fd0*/  SHF.L.U32 R13, R13, 0x10, RZ ;  /* 0x000000100d0d7819 */ /* 0x000fc800000006ff */
[----:B------:R-:W-:-:S05]  /*3fe0*/  LOP3.LUT R13, R13, 0xf, R14, 0xf8, !PT ;  /* 0x0000000f0d0d7812 */ /* 0x000fca00078ef80e */
[----:B------:R0:W-:Y:S02]  /*3ff0*/  BAR.SYNC.DEFER_BLOCKING R13, R13 ;  /* 0x0000000d0000731d */ /* 0x0001e40000010000 */
[----:B0-----:R-:W-:-:S04]  /*4000*/  SHF.R.U32 R13, R13, 0x10, RZ ;  /* 0x000000100d0d7819 */ /* 0x001fc800000016ff */
[----:B------:R-:W-:Y:S05]  /*4010*/  ENDCOLLECTIVE ;  /* 0x000000000000791b */ /* 0x000fea0003800000 */
.L_x_96:
[----:B------:R-:W-:Y:S05]  /*4020*/  BSYNC B0 ;  /* 0x0000000000007941 */ /* 0x000fea0003800000 */
.L_x_95:
[----:B------:R-:W-:Y:S05]  /*4030*/  BRA `(.L_x_97) ;  /* 0xffffffdc00807947 */ /* 0x000fea000383ffff */
.L_x_43:
[----:B------:R-:W-:Y:S01]  /*4040*/  BSSY B0, `(.L_x_98) ;  /* 0x000000a000007945 */ /* 0x000fe20003800000 */
[----:B------:R-:W-:Y:S02]  /*4050*/  IMAD.MOV.U32 R14, RZ, RZ, 0x0 ;  /* 0x00000000ff0e7424 */ /* 0x000fe400078e00ff */
        /* <DEDUP_REMOVED lines=8> */
.L_x_99:
[----:B------:R-:W-:Y:S05]  /*40e0*/  BSYNC B0 ;  /* 0x0000000000007941 */ /* 0x000fea0003800000 */
.L_x_98:
[----:B------:R-:W0:Y:S01]  /*40f0*/  S2UR UR5, SR_CgaCtaId ;  /* 0x00000000000579c3 */ /* 0x000e220000008800 */
[----:B------:R-:W-:Y:S01]  /*4100*/  UMOV UR4, 0x400 ;  /* 0x0000040000047882 */ /* 0x000fe20000000000 */
[----:B------:R-:W-:Y:S02]  /*4110*/  HFMA2 R14, -RZ, RZ, 0, 0 ;  /* 0x00000000ff0e7431 */ /* 0x000fe400000001ff */
[----:B------:R-:W-:Y:S02]  /*4120*/  IMAD.MOV.U32 R13, RZ, RZ, 0x0 ;  /* 0x00000000ff0d7424 */ /* 0x000fe400078e00ff */
[----:B------:R-:W-:Y:S01]  /*4130*/  IMAD.MOV.U32 R15, RZ, RZ, -0x1 ;  /* 0xffffffffff0f7424 */ /* 0x000fe200078e00ff */
[----:B0-----:R-:W-:-:S09]  /*4140*/  ULEA UR4, UR5, UR4, 0x18 ;  /* 0x0000000405047291 */ /* 0x001fd2000f8ec0ff */
[----:B------:R-:W0:Y:S03]  /*4150*/  LDS.64 R4, [UR4] ;  /* 0x00000004ff047984 */ /* 0x000e260008000a00 */
[----:B0-----:R-:W-:Y:S05]  /*4160*/  WARPSYNC.COLLECTIVE.ALL `(.L_x_100) ;  /* 0x0000000000147948 */ /* 0x001fea0003c00000 */
[----:B------:R-:W-:-:S04]  /*4170*/  SHF.L.U32 R13, R13, 0x10, RZ ;  /* 0x000000100d0d7819 */ /* 0x000fc800000006ff */
[----:B------:R-:W-:-:S05]  /*4180*/  LOP3.LUT R13, R13, 0xf, R14, 0xf8, !PT ;  /* 0x0000000f0d0d7812 */ /* 0x000fca00078ef80e */
[----:B------:R1:W-:Y:S02]  /*4190*/  BAR.SYNC.DEFER_BLOCKING R13, R13 ;  /* 0x0000000d0000731d */ /* 0x0003e40000010000 */
[----:B-1----:R-:W-:-:S04]  /*41a0*/  SHF.R.U32 R13, R13, 0x10, RZ ;  /* 0x000000100d0d7819 */ /* 0x002fc800000016ff */
[----:B0-----:R-:W-:Y:S05]  /*41b0*/  ENDCOLLECTIVE ;  /* 0x000000000000791b */ /* 0x001fea0003800000 */
.L_x_100:
[----:B------:R-:W-:Y:S05]  /*41c0*/  BRA `(.L_x_101) ;  /* 0xffffffdc00d07947 */ /* 0x000fea000383ffff */
.L_x_47:
[----:B------:R-:W-:Y:S01]  /*41d0*/  BSSY B0, `(.L_x_102) ;  /* 0x000000a000007945 */ /* 0x000fe20003800000 */
[----:B------:R-:W-:Y:S01]  /*41e0*/  IMAD.MOV.U32 R14, RZ, RZ, 0x0 ;  /* 0x00000000ff0e7424 */ /* 0x000fe200078e00ff */
[----:B------:R-:W-:Y:S01]  /*41f0*/  MOV R13, 0x0 ;  /* 0x00000000000d7802 */ /* 0x000fe20000000f00 */
[----:B------:R-:W-:-:S07]  /*4200*/  IMAD.MOV.U32 R15, RZ, RZ, -0x1 ;  /* 0xffffffffff0f7424 */ /* 0x000fce00078e00ff */
[----:B0-----:R-:W-:Y:S05]  /*4210*/  WARPSYNC.COLLECTIVE.ALL `(.L_x_103) ;  /* 0x0000000000147948 */ /* 0x001fea0003c00000 */
[----:B------:R-:W-:-:S04]  /*4220*/  SHF.L.U32 R13, R13, 0x10, RZ ;  /* 0x000000100d0d7819 */ /* 0x000fc800000006ff */
[----:B------:R-:W-:-:S05]  /*4230*/  LOP3.LUT R13, R13, 0xf, R14, 0xf8, !PT ;  /* 0x0000000f0d0d7812 */ /* 0x000fca00078ef80e */
[----:B------:R1:W-:Y:S02]  /*4240*/  BAR.SYNC.DEFER_BLOCKING R13, R13 ;  /* 0x0000000d0000731d */ /* 0x0003e40000010000 */
[----:B-1----:R-:W-:-:S04]  /*4250*/  SHF.R.U32 R13, R13, 0x10, RZ ;  /* 0x000000100d0d7819 */ /* 0x002fc800000016ff */
[----:B0-----:R-:W-:Y:S05]  /*4260*/  ENDCOLLECTIVE ;  /* 0x000000000000791b */ /* 0x001fea0003800000 */
.L_x_103:
[----:B------:R-:W-:Y:S05]  /*4270*/  BSYNC B0 ;  /* 0x0000000000007941 */ /* 0x000fea0003800000 */
.L_x_102:
[----:B------:R-:W-:Y:S05]  /*4280*/  BRA `(.L_x_104) ;  /* 0xffffffe0004c7947 */ /* 0x000fea000383ffff */
.L_x_54:
[----:B------:R-:W-:Y:S01]  /*4290*/  BSSY B0, `(.L_x_105) ;  /* 0x000000a000007945 */ /* 0x000fe20003800000 */
[----:B------:R-:W-:Y:S01]  /*42a0*/  IMAD.MOV.U32 R14, RZ, RZ, 0x0 ;  /* 0x00000000ff0e7424 */ /* 0x000fe200078e00ff */
[----:B----4-:R-:W-:Y:S01]  /*42b0*/  MOV R15, 0xffffffff ;  /* 0xffffffff000f7802 */ /* 0x010fe20000000f00 */
[----:B-1----:R-:W-:-:S07]  /*42c0*/  IMAD.MOV.U32 R13, RZ, RZ, 0x0 ;  /* 0x00000000ff0d7424 */ /* 0x002fce00078e00ff */
[----:B0-2---:R-:W-:Y:S05]  /*42d0*/  WARPSYNC.COLLECTIVE.ALL `(.L_x_106) ;  /* 0x0000000000147948 */ /* 0x005fea0003c00000 */
[----:B------:R-:W-:-:S04]  /*42e0*/  SHF.L.U32 R13, R13, 0x10, RZ ;  /* 0x000000100d0d7819 */ /* 0x000fc800000006ff */
[----:B------:R-:W-:-:S05]  /*42f0*/  LOP3.LUT R13, R13, 0xf, R14, 0xf8, !PT ;  /* 0x0000000f0d0d7812 */ /* 0x000fca00078ef80e */
[----:B------:R1:W-:Y:S02]  /*4300*/  BAR.SYNC.DEFER_BLOCKING R13, R13 ;  /* 0x0000000d0000731d */ /* 0x0003e40000010000 */
[----:B-1----:R-:W-:-:S04]  /*4310*/  SHF.R.U32 R13, R13, 0x10, RZ ;  /* 0x000000100d0d7819 */ /* 0x002fc800000016ff */
[----:B0-2---:R-:W-:Y:S05]  /*4320*/  ENDCOLLECTIVE ;  /* 0x000000000000791b */ /* 0x005fea0003800000 */
.L_x_106:
[----:B------:R-:W-:Y:S05]  /*4330*/  BSYNC B0 ;  /* 0x0000000000007941 */ /* 0x000fea0003800000 */
.L_x_105:
[----:B------:R-:W-:Y:S05]  /*4340*/  BRA `(.L_x_107) ;  /* 0xffffffe800a47947 */ /* 0x000fea000383ffff */
.L_x_58:
[----:B------:R-:W-:Y:S01]  /*4350*/  BSSY B0, `(.L_x_108) ;  /* 0x000000a000007945 */ /* 0x000fe20003800000 */
[----:B------:R-:W-:Y:S02]  /*4360*/  IMAD.MOV.U32 R14, RZ, RZ, 0x0 ;  /* 0x00000000ff0e7424 */ /* 0x000fe400078e00ff */
[----:B-1--4-:R-:W-:Y:S02]  /*4370*/  IMAD.MOV.U32 R13, RZ, RZ, 0x0 ;  /* 0x00000000ff0d7424 */ /* 0x012fe400078e00ff */
[----:B------:R-:W-:-:S07]  /*4380*/  IMAD.MOV.U32 R15, RZ, RZ, -0x1 ;  /* 0xffffffffff0f7424 */ /* 0x000fce00078e00ff */
[----:B0-2---:R-:W-:Y:S05]  /*4390*/  WARPSYNC.COLLECTIVE.ALL `(.L_x_109) ;  /* 0x0000000000147948 */ /* 0x005fea0003c00000 */
[----:B------:R-:W-:-:S04]  /*43a0*/  SHF.L.U32 R13, R13, 0x10, RZ ;  /* 0x000000100d0d7819 */ /* 0x000fc800000006ff */
[----:B------:R-:W-:-:S05]  /*43b0*/  LOP3.LUT R13, R13, 0xf, R14, 0xf8, !PT ;  /* 0x0000000f0d0d7812 */ /* 0x000fca00078ef80e */
[----:B------:R1:W-:Y:S02]  /*43c0*/  BAR.SYNC.DEFER_BLOCKING R13, R13 ;  /* 0x0000000d0000731d */ /* 0x0003e40000010000 */
[----:B-1----:R-:W-:-:S04]  /*43d0*/  SHF.R.U32 R13, R13, 0x10, RZ ;  /* 0x000000100d0d7819 */ /* 0x002fc800000016ff */
[----:B0-2---:R-:W-:Y:S05]  /*43e0*/  ENDCOLLECTIVE ;  /* 0x000000000000791b */ /* 0x005fea0003800000 */
.L_x_109:
[----:B------:R-:W-:Y:S05]  /*43f0*/  BSYNC B0 ;  /* 0x0000000000007941 */ /* 0x000fea0003800000 */
.L_x_108:
[----:B------:R-:W-:Y:S05]  /*4400*/  BRA `(.L_x_110) ;  /* 0xffffffec00187947 */ /* 0x000fea000383ffff */
.L_x_65:
[----:B------:R-:W-:Y:S01]  /*4410*/  HFMA2 R14, -RZ, RZ, 0, 0 ;  /* 0x00000000ff0e7431 */ /* 0x000fe200000001ff */
[----:B------:R-:W-:Y:S01]  /*4420*/  BSSY B0, `(.L_x_111) ;  /* 0x0000009000007945 */ /* 0x000fe20003800000 */
[----:B-1--4-:R-:W-:Y:S02]  /*4430*/  IMAD.MOV.U32 R13, RZ, RZ, 0x0 ;  /* 0x00000000ff0d7424 */ /* 0x012fe400078e00ff */
[----:B------:R-:W-:-:S07]  /*4440*/  IMAD.MOV.U32 R15, RZ, RZ, -0x1 ;  /* 0xffffffffff0f7424 */ /* 0x000fce00078e00ff */
[----:B------:R-:W-:Y:S05]  /*4450*/  WARPSYNC.COLLECTIVE.ALL `(.L_x_112) ;  /* 0x0000000000147948 */ /* 0x000fea0003c00000 */
[----:B------:R-:W-:-:S04]  /*4460*/  SHF.L.U32 R13, R13, 0x10, RZ ;  /* 0x000000100d0d7819 */ /* 0x000fc800000006ff */
[----:B------:R-:W-:-:S05]  /*4470*/  LOP3.LUT R13, R13, 0xf, R14, 0xf8, !PT ;  /* 0x0000000f0d0d7812 */ /* 0x000fca00078ef80e */
[----:B------:R0:W-:Y:S02]  /*4480*/  BAR.SYNC.DEFER_BLOCKING R13, R13 ;  /* 0x0000000d0000731d */ /* 0x0001e40000010000 */
[----:B0-----:R-:W-:-:S04]  /*4490*/  SHF.R.U32 R13, R13, 0x10, RZ ;  /* 0x000000100d0d7819 */ /* 0x001fc800000016ff */
[----:B------:R-:W-:Y:S05]  /*44a0*/  ENDCOLLECTIVE ;  /* 0x000000000000791b */ /* 0x000fea0003800000 */
.L_x_112:
[----:B------:R-:W-:Y:S05]  /*44b0*/  BSYNC B0 ;  /* 0x0000000000007941 */ /* 0x000fea0003800000 */
.L_x_111:
[----:B------:R-:W-:Y:S05]  /*44c0*/  BRA `(.L_x_113) ;  /* 0xffffffec009c7947 */ /* 0x000fea000383ffff */
.L_x_69:
[----:B------:R-:W-:Y:S01]  /*44d0*/  BSSY B0, `(.L_x_114) ;  /* 0x000000a000007945 */ /* 0x000fe20003800000 */
[----:B------:R-:W-:Y:S01]  /*44e0*/  IMAD.MOV.U32 R14, RZ, RZ, 0x0 ;  /* 0x00000000ff0e7424 */ /* 0x000fe200078e00ff */
[----:B-1--4-:R-:W-:Y:S01]  /*44f0*/  MOV R13, 0x0 ;  /* 0x00000000000d7802 */ /* 0x012fe20000000f00 */
[----:B------:R-:W-:-:S07]  /*4500*/  IMAD.MOV.U32 R15, RZ, RZ, -0x1 ;  /* 0xffffffffff0f7424 */ /* 0x000fce00078e00ff */
[----:B------:R-:W-:Y:S05]  /*4510*/  WARPSYNC.COLLECTIVE.ALL `(.L_x_115) ;  /* 0x0000000000147948 */ /* 0x000fea0003c00000 */
[----:B------:R-:W-:-:S04]  /*4520*/  SHF.L.U32 R13, R13, 0x10, RZ ;  /* 0x000000100d0d7819 */ /* 0x000fc800000006ff */
[----:B------:R-:W-:-:S05]  /*4530*/  LOP3.LUT R13, R13, 0xf, R14, 0xf8, !PT ;  /* 0x0000000f0d0d7812 */ /* 0x000fca00078ef80e */
[----:B------:R0:W-:Y:S02]  /*4540*/  BAR.SYNC.DEFER_BLOCKING R13, R13 ;  /* 0x0000000d0000731d */ /* 0x0001e40000010000 */
[----:B0-----:R-:W-:-:S04]  /*4550*/  SHF.R.U32 R13, R13, 0x10, RZ ;  /* 0x000000100d0d7819 */ /* 0x001fc800000016ff */
[----:B------:R-:W-:Y:S05]  /*4560*/  ENDCOLLECTIVE ;  /* 0x000000000000791b */ /* 0x000fea0003800000 */
.L_x_115:
[----:B------:R-:W-:Y:S05]  /*4570*/  BSYNC B0 ;  /* 0x0000000000007941 */ /* 0x000fea0003800000 */
.L_x_114:
[----:B------:R-:W-:Y:S05]  /*4580*/  BRA `(.L_x_116) ;  /* 0xfffffff000107947 */ /* 0x000fea000383ffff */
.L_x_74:
[----:B-12-4-:R-:W-:Y:S01]  /*4590*/  HFMA2 R13, -RZ, RZ, 0, 0 ;  /* 0x00000000ff0d7431 */ /* 0x016fe200000001ff */
        /* <DEDUP_REMOVED lines=9> */
.L_x_118:
[----:B------:R-:W-:Y:S05]  /*4630*/  BSYNC B0 ;  /* 0x0000000000007941 */ /* 0x000fea0003800000 */
.L_x_117:
[----:B------:R-:W-:Y:S05]  /*4640*/  BRA `(.L_x_119) ;  /* 0xfffffff000807947 */ /* 0x000fea000383ffff */
.L_x_78:
        /* <DEDUP_REMOVED lines=10> */
.L_x_121:
[----:B------:R-:W-:Y:S05]  /*46f0*/  BSYNC B0 ;  /* 0x0000000000007941 */ /* 0x000fea0003800000 */
.L_x_120:
[----:B------:R-:W-:Y:S05]  /*4700*/  BRA `(.L_x_122) ;  /* 0xfffffff400007947 */ /* 0x000fea000383ffff */
.L_x_123:
[----:B------:R-:W-:-:S00]  /*4710*/  BRA `(.L_x_123) ;  /* 0xfffffffc00fc7947 */ /* 0x000fc0000383ffff */
[----:B------:R-:W-:-:S00]  /*4720*/  NOP ;  /* 0x0000000000007918 */ /* 0x000fc00000000000 */
        /* <DEDUP_REMOVED lines=13> */
.L_x_124:


//--------------------- .nv.global.init           --------------------------
	.section	.nv.global.init,"aw",@progbits
.nv.global.init:
	.type		$str$1,@object
	.size		$str$1,($str - $str$1)
$str$1:
        /*0000*/ 	.byte	0x43, 0x79, 0x63, 0x6c, 0x65, 0x20, 0x64, 0x65, 0x74, 0x65, 0x63, 0x74, 0x69, 0x6f, 0x6e, 0x20
        /*0010*/ 	.byte	0x63, 0x6f, 0x6d, 0x70, 0x6c, 0x65, 0x74, 0x65, 0x20, 0x28, 0x64, 0x65, 0x76, 0x69, 0x63, 0x65
        /*0020*/ 	.byte	0x2d, 0x6f, 0x6e, 0x6c, 0x79, 0x29, 0x0a, 0x00
	.type		$str,@object
	.size		$str,(.L_0 - $str)
$str:
        /*0028*/ 	.byte	0x52, 0x65, 0x70, 0x72, 0x65, 0x73, 0x65, 0x6e, 0x74, 0x61, 0x74, 0x69, 0x76, 0x65, 0x20, 0x6f
        /*0038*/ 	.byte	0x66, 0x20, 0x28, 0x6b, 0x3d, 0x25, 0x64, 0x2c, 0x6c, 0x3d, 0x25, 0x64, 0x29, 0x3a, 0x20, 0x28
        /*0048*/ 	.byte	0x72, 0x65, 0x70, 0x52, 0x3d, 0x25, 0x64, 0x2c, 0x20, 0x72, 0x65, 0x70, 0x51, 0x3d, 0x25, 0x64
        /*0058*/ 	.byte	0x29, 0x0a, 0x00
.L_0:


//--------------------- .nv.shared._Z20identify_cycles_coopPKiS0_iiiPiS1_S1_S1_PhS2_S2_S2_ --------------------------
	.section	.nv.shared._Z20identify_cycles_coopPKiS0_iiiPiS1_S1_S1_PhS2_S2_S2_,"aw",@nobits
	.sectionflags	@""
	.align	4
.nv.shared._Z20identify_cycles_coopPKiS0_iiiPiS1_S1_S1_PhS2_S2_S2_:
	.zero		1032


//--------------------- .nv.shared.reserved.0     --------------------------
	.section	.nv.shared.reserved.0,"aw",@nobits
	.weak		__nv_reservedSMEM_offset_0_alias
	.size		__nv_reservedSMEM_offset_0_alias, 0, 64
	.other		__nv_reservedSMEM_offset_0_alias,@"STO_CUDA_RESERVED_SHARED STV_DEFAULT"
__nv_reservedSMEM_offset_0_alias:
	.zero		0
	.zero		64


//--------------------- .nv.constant0._Z20identify_cycles_coopPKiS0_iiiPiS1_S1_S1_PhS2_S2_S2_ --------------------------
	.section	.nv.constant0._Z20identify_cycles_coopPKiS0_iiiPiS1_S1_S1_PhS2_S2_S2_,"a",@progbits
	.sectionflags	@""
	.align	4
.nv.constant0._Z20identify_cycles_coopPKiS0_iiiPiS1_S1_S1_PhS2_S2_S2_:
	.zero		992


//--------------------- SYMBOLS --------------------------

	.type		.nv.reservedSmem.offset0,@object
	.size		.nv.reservedSmem.offset0,0x4
	.type		.nv.reservedSmem.cap,@object
	.size		.nv.reservedSmem.cap,0x4
	.type		vprintf,@function
